//
// Generated by NVIDIA NVVM Compiler
//
// Compiler Build ID: CL-36424714
// Cuda compilation tools, release 13.0, V13.0.88
// Based on NVVM 20.0.0
//

.version 9.0
.target sm_100
.address_size 64

	// .globl	_Z6matVecPdS_S_i
.extern .shared .align 16 .b8 cache[];

.visible .entry _Z6matVecPdS_S_i(
	.param .u64 .ptr .align 1 _Z6matVecPdS_S_i_param_0,
	.param .u64 .ptr .align 1 _Z6matVecPdS_S_i_param_1,
	.param .u64 .ptr .align 1 _Z6matVecPdS_S_i_param_2,
	.param .u32 _Z6matVecPdS_S_i_param_3
)
{
	.reg .pred 	%p<11>;
	.reg .b32 	%r<37>;
	.reg .b64 	%rd<31>;
	.reg .b64 	%fd<112>;

	ld.param.u64 	%rd11, [_Z6matVecPdS_S_i_param_0];
	ld.param.u64 	%rd12, [_Z6matVecPdS_S_i_param_1];
	ld.param.u64 	%rd10, [_Z6matVecPdS_S_i_param_2];
	ld.param.u32 	%r23, [_Z6matVecPdS_S_i_param_3];
	cvta.to.global.u64 	%rd1, %rd12;
	cvta.to.global.u64 	%rd2, %rd11;
	mov.u32 	%r24, %ctaid.x;
	mov.u32 	%r25, %ntid.x;
	mov.u32 	%r26, %tid.x;
	mad.lo.s32 	%r1, %r24, %r25, %r26;
	setp.ge.s32 	%p1, %r1, %r23;
	@%p1 bra 	$L__BB0_15;
	setp.lt.s32 	%p2, %r23, 1;
	mov.f64 	%fd111, 0d0000000000000000;
	@%p2 bra 	$L__BB0_14;
	mul.lo.s32 	%r2, %r23, %r1;
	and.b32  	%r3, %r23, 15;
	setp.lt.u32 	%p3, %r23, 16;
	mov.f64 	%fd111, 0d0000000000000000;
	mov.b32 	%r33, 0;
	@%p3 bra 	$L__BB0_5;
	and.b32  	%r33, %r23, 2147483632;
	neg.s32 	%r31, %r33;
	add.s64 	%rd3, %rd2, 64;
	add.s64 	%rd29, %rd1, 64;
	mov.f64 	%fd111, 0d0000000000000000;
	mov.u32 	%r30, %r2;
$L__BB0_4:
	.pragma "nounroll";
	mul.wide.s32 	%rd13, %r30, 8;
	add.s64 	%rd14, %rd3, %rd13;
	ld.global.f64 	%fd18, [%rd14+-64];
	ld.global.f64 	%fd19, [%rd29+-64];
	fma.rn.f64 	%fd20, %fd18, %fd19, %fd111;
	ld.global.f64 	%fd21, [%rd14+-56];
	ld.global.f64 	%fd22, [%rd29+-56];
	fma.rn.f64 	%fd23, %fd21, %fd22, %fd20;
	ld.global.f64 	%fd24, [%rd14+-48];
	ld.global.f64 	%fd25, [%rd29+-48];
	fma.rn.f64 	%fd26, %fd24, %fd25, %fd23;
	ld.global.f64 	%fd27, [%rd14+-40];
	ld.global.f64 	%fd28, [%rd29+-40];
	fma.rn.f64 	%fd29, %fd27, %fd28, %fd26;
	ld.global.f64 	%fd30, [%rd14+-32];
	ld.global.f64 	%fd31, [%rd29+-32];
	fma.rn.f64 	%fd32, %fd30, %fd31, %fd29;
	ld.global.f64 	%fd33, [%rd14+-24];
	ld.global.f64 	%fd34, [%rd29+-24];
	fma.rn.f64 	%fd35, %fd33, %fd34, %fd32;
	ld.global.f64 	%fd36, [%rd14+-16];
	ld.global.f64 	%fd37, [%rd29+-16];
	fma.rn.f64 	%fd38, %fd36, %fd37, %fd35;
	ld.global.f64 	%fd39, [%rd14+-8];
	ld.global.f64 	%fd40, [%rd29+-8];
	fma.rn.f64 	%fd41, %fd39, %fd40, %fd38;
	ld.global.f64 	%fd42, [%rd14];
	ld.global.f64 	%fd43, [%rd29];
	fma.rn.f64 	%fd44, %fd42, %fd43, %fd41;
	ld.global.f64 	%fd45, [%rd14+8];
	ld.global.f64 	%fd46, [%rd29+8];
	fma.rn.f64 	%fd47, %fd45, %fd46, %fd44;
	ld.global.f64 	%fd48, [%rd14+16];
	ld.global.f64 	%fd49, [%rd29+16];
	fma.rn.f64 	%fd50, %fd48, %fd49, %fd47;
	ld.global.f64 	%fd51, [%rd14+24];
	ld.global.f64 	%fd52, [%rd29+24];
	fma.rn.f64 	%fd53, %fd51, %fd52, %fd50;
	ld.global.f64 	%fd54, [%rd14+32];
	ld.global.f64 	%fd55, [%rd29+32];
	fma.rn.f64 	%fd56, %fd54, %fd55, %fd53;
	ld.global.f64 	%fd57, [%rd14+40];
	ld.global.f64 	%fd58, [%rd29+40];
	fma.rn.f64 	%fd59, %fd57, %fd58, %fd56;
	ld.global.f64 	%fd60, [%rd14+48];
	ld.global.f64 	%fd61, [%rd29+48];
	fma.rn.f64 	%fd62, %fd60, %fd61, %fd59;
	ld.global.f64 	%fd63, [%rd14+56];
	ld.global.f64 	%fd64, [%rd29+56];
	fma.rn.f64 	%fd111, %fd63, %fd64, %fd62;
	add.s32 	%r31, %r31, 16;
	add.s32 	%r30, %r30, 16;
	add.s64 	%rd29, %rd29, 128;
	setp.ne.s32 	%p4, %r31, 0;
	@%p4 bra 	$L__BB0_4;
$L__BB0_5:
	setp.eq.s32 	%p5, %r3, 0;
	@%p5 bra 	$L__BB0_14;
	and.b32  	%r11, %r23, 7;
	setp.lt.u32 	%p6, %r3, 8;
	@%p6 bra 	$L__BB0_8;
	add.s32 	%r28, %r33, %r2;
	mul.wide.s32 	%rd15, %r28, 8;
	add.s64 	%rd16, %rd2, %rd15;
	ld.global.f64 	%fd66, [%rd16];
	mul.wide.u32 	%rd17, %r33, 8;
	add.s64 	%rd18, %rd1, %rd17;
	ld.global.f64 	%fd67, [%rd18];
	fma.rn.f64 	%fd68, %fd66, %fd67, %fd111;
	ld.global.f64 	%fd69, [%rd16+8];
	ld.global.f64 	%fd70, [%rd18+8];
	fma.rn.f64 	%fd71, %fd69, %fd70, %fd68;
	ld.global.f64 	%fd72, [%rd16+16];
	ld.global.f64 	%fd73, [%rd18+16];
	fma.rn.f64 	%fd74, %fd72, %fd73, %fd71;
	ld.global.f64 	%fd75, [%rd16+24];
	ld.global.f64 	%fd76, [%rd18+24];
	fma.rn.f64 	%fd77, %fd75, %fd76, %fd74;
	ld.global.f64 	%fd78, [%rd16+32];
	ld.global.f64 	%fd79, [%rd18+32];
	fma.rn.f64 	%fd80, %fd78, %fd79, %fd77;
	ld.global.f64 	%fd81, [%rd16+40];
	ld.global.f64 	%fd82, [%rd18+40];
	fma.rn.f64 	%fd83, %fd81, %fd82, %fd80;
	ld.global.f64 	%fd84, [%rd16+48];
	ld.global.f64 	%fd85, [%rd18+48];
	fma.rn.f64 	%fd86, %fd84, %fd85, %fd83;
	ld.global.f64 	%fd87, [%rd16+56];
	ld.global.f64 	%fd88, [%rd18+56];
	fma.rn.f64 	%fd111, %fd87, %fd88, %fd86;
	add.s32 	%r33, %r33, 8;
$L__BB0_8:
	setp.eq.s32 	%p7, %r11, 0;
	@%p7 bra 	$L__BB0_14;
	and.b32  	%r14, %r23, 3;
	setp.lt.u32 	%p8, %r11, 4;
	@%p8 bra 	$L__BB0_11;
	add.s32 	%r29, %r33, %r2;
	mul.wide.s32 	%rd19, %r29, 8;
	add.s64 	%rd20, %rd2, %rd19;
	ld.global.f64 	%fd90, [%rd20];
	mul.wide.u32 	%rd21, %r33, 8;
	add.s64 	%rd22, %rd1, %rd21;
	ld.global.f64 	%fd91, [%rd22];
	fma.rn.f64 	%fd92, %fd90, %fd91, %fd111;
	ld.global.f64 	%fd93, [%rd20+8];
	ld.global.f64 	%fd94, [%rd22+8];
	fma.rn.f64 	%fd95, %fd93, %fd94, %fd92;
	ld.global.f64 	%fd96, [%rd20+16];
	ld.global.f64 	%fd97, [%rd22+16];
	fma.rn.f64 	%fd98, %fd96, %fd97, %fd95;
	ld.global.f64 	%fd99, [%rd20+24];
	ld.global.f64 	%fd100, [%rd22+24];
	fma.rn.f64 	%fd111, %fd99, %fd100, %fd98;
	add.s32 	%r33, %r33, 4;
$L__BB0_11:
	setp.eq.s32 	%p9, %r14, 0;
	@%p9 bra 	$L__BB0_14;
	mul.wide.u32 	%rd23, %r33, 8;
	add.s64 	%rd30, %rd1, %rd23;
	add.s32 	%r36, %r33, %r2;
	neg.s32 	%r35, %r14;
$L__BB0_13:
	.pragma "nounroll";
	mul.wide.s32 	%rd24, %r36, 8;
	add.s64 	%rd25, %rd2, %rd24;
	ld.global.f64 	%fd101, [%rd25];
	ld.global.f64 	%fd102, [%rd30];
	fma.rn.f64 	%fd111, %fd101, %fd102, %fd111;
	add.s64 	%rd30, %rd30, 8;
	add.s32 	%r36, %r36, 1;
	add.s32 	%r35, %r35, 1;
	setp.ne.s32 	%p10, %r35, 0;
	@%p10 bra 	$L__BB0_13;
$L__BB0_14:
	cvta.to.global.u64 	%rd26, %rd10;
	mul.wide.s32 	%rd27, %r1, 8;
	add.s64 	%rd28, %rd26, %rd27;
	st.global.f64 	[%rd28], %fd111;
$L__BB0_15:
	ret;

}
	// .globl	_Z9vecAddSubPdS_S_di
.visible .entry _Z9vecAddSubPdS_S_di(
	.param .u64 .ptr .align 1 _Z9vecAddSubPdS_S_di_param_0,
	.param .u64 .ptr .align 1 _Z9vecAddSubPdS_S_di_param_1,
	.param .u64 .ptr .align 1 _Z9vecAddSubPdS_S_di_param_2,
	.param .f64 _Z9vecAddSubPdS_S_di_param_3,
	.param .u32 _Z9vecAddSubPdS_S_di_param_4
)
{
	.reg .pred 	%p<3>;
	.reg .b32 	%r<11>;
	.reg .b64 	%rd<11>;
	.reg .b64 	%fd<5>;

	ld.param.u64 	%rd4, [_Z9vecAddSubPdS_S_di_param_0];
	ld.param.u64 	%rd5, [_Z9vecAddSubPdS_S_di_param_1];
	ld.param.u64 	%rd6, [_Z9vecAddSubPdS_S_di_param_2];
	ld.param.f64 	%fd1, [_Z9vecAddSubPdS_S_di_param_3];
	ld.param.u32 	%r6, [_Z9vecAddSubPdS_S_di_param_4];
	mov.u32 	%r7, %ctaid.x;
	mov.u32 	%r1, %ntid.x;
	mov.u32 	%r8, %tid.x;
	mad.lo.s32 	%r10, %r7, %r1, %r8;
	setp.ge.s32 	%p1, %r10, %r6;
	@%p1 bra 	$L__BB1_3;
	mov.u32 	%r9, %nctaid.x;
	mul.lo.s32 	%r3, %r1, %r9;
	cvta.to.global.u64 	%rd1, %rd4;
	cvta.to.global.u64 	%rd2, %rd5;
	cvta.to.global.u64 	%rd3, %rd6;
$L__BB1_2:
	mul.wide.s32 	%rd7, %r10, 8;
	add.s64 	%rd8, %rd1, %rd7;
	ld.global.f64 	%fd2, [%rd8];
	add.s64 	%rd9, %rd2, %rd7;
	ld.global.f64 	%fd3, [%rd9];
	fma.rn.f64 	%fd4, %fd1, %fd3, %fd2;
	add.s64 	%rd10, %rd3, %rd7;
	st.global.f64 	[%rd10], %fd4;
	add.s32 	%r10, %r10, %r3;
	setp.lt.s32 	%p2, %r10, %r6;
	@%p2 bra 	$L__BB1_2;
$L__BB1_3:
	bar.sync 	0;
	ret;

}
	// .globl	_Z3dotPdS_S_i
.visible .entry _Z3dotPdS_S_i(
	.param .u64 .ptr .align 1 _Z3dotPdS_S_i_param_0,
	.param .u64 .ptr .align 1 _Z3dotPdS_S_i_param_1,
	.param .u64 .ptr .align 1 _Z3dotPdS_S_i_param_2,
	.param .u32 _Z3dotPdS_S_i_param_3
)
{
	.reg .pred 	%p<7>;
	.reg .b32 	%r<19>;
	.reg .b64 	%rd<12>;
	.reg .b64 	%fd<14>;

	ld.param.u64 	%rd3, [_Z3dotPdS_S_i_param_0];
	ld.param.u64 	%rd4, [_Z3dotPdS_S_i_param_1];
	ld.param.u64 	%rd5, [_Z3dotPdS_S_i_param_2];
	ld.param.u32 	%r11, [_Z3dotPdS_S_i_param_3];
	mov.u32 	%r1, %tid.x;
	mov.u32 	%r2, %ctaid.x;
	mov.u32 	%r18, %ntid.x;
	mad.lo.s32 	%r17, %r2, %r18, %r1;
	setp.ge.s32 	%p1, %r17, %r11;
	mov.f64 	%fd13, 0d0000000000000000;
	@%p1 bra 	$L__BB2_3;
	mov.u32 	%r12, %nctaid.x;
	mul.lo.s32 	%r5, %r18, %r12;
	cvta.to.global.u64 	%rd1, %rd3;
	cvta.to.global.u64 	%rd2, %rd4;
	mov.f64 	%fd13, 0d0000000000000000;
$L__BB2_2:
	mul.wide.s32 	%rd6, %r17, 8;
	add.s64 	%rd7, %rd1, %rd6;
	ld.global.f64 	%fd6, [%rd7];
	add.s64 	%rd8, %rd2, %rd6;
	ld.global.f64 	%fd7, [%rd8];
	fma.rn.f64 	%fd13, %fd6, %fd7, %fd13;
	add.s32 	%r17, %r17, %r5;
	setp.lt.s32 	%p2, %r17, %r11;
	@%p2 bra 	$L__BB2_2;
$L__BB2_3:
	shl.b32 	%r13, %r1, 3;
	mov.u32 	%r14, cache;
	add.s32 	%r8, %r14, %r13;
	st.shared.f64 	[%r8], %fd13;
	bar.sync 	0;
	setp.lt.u32 	%p3, %r18, 2;
	@%p3 bra 	$L__BB2_7;
$L__BB2_4:
	shr.u32 	%r10, %r18, 1;
	setp.ge.u32 	%p4, %r1, %r10;
	@%p4 bra 	$L__BB2_6;
	shl.b32 	%r15, %r10, 3;
	add.s32 	%r16, %r8, %r15;
	ld.shared.f64 	%fd8, [%r16];
	ld.shared.f64 	%fd9, [%r8];
	add.f64 	%fd10, %fd8, %fd9;
	st.shared.f64 	[%r8], %fd10;
$L__BB2_6:
	bar.sync 	0;
	setp.gt.u32 	%p5, %r18, 3;
	mov.u32 	%r18, %r10;
	@%p5 bra 	$L__BB2_4;
$L__BB2_7:
	setp.ne.s32 	%p6, %r1, 0;
	@%p6 bra 	$L__BB2_9;
	ld.shared.f64 	%fd11, [cache];
	cvta.to.global.u64 	%rd9, %rd5;
	mul.wide.u32 	%rd10, %r2, 8;
	add.s64 	%rd11, %rd9, %rd10;
	st.global.f64 	[%rd11], %fd11;
$L__BB2_9:
	ret;

}
	// .globl	_Z9poissonAxPdS_i
.visible .entry _Z9poissonAxPdS_i(
	.param .u64 .ptr .align 1 _Z9poissonAxPdS_i_param_0,
	.param .u64 .ptr .align 1 _Z9poissonAxPdS_i_param_1,
	.param .u32 _Z9poissonAxPdS_i_param_2
)
{
	.reg .pred 	%p<22>;
	.reg .b32 	%r<23>;
	.reg .b64 	%rd<56>;
	.reg .b64 	%fd<67>;

	ld.param.u64 	%rd3, [_Z9poissonAxPdS_i_param_0];
	ld.param.u64 	%rd4, [_Z9poissonAxPdS_i_param_1];
	ld.param.u32 	%r6, [_Z9poissonAxPdS_i_param_2];
	cvta.to.global.u64 	%rd1, %rd4;
	cvta.to.global.u64 	%rd2, %rd3;
	mov.u32 	%r7, %ctaid.x;
	mov.u32 	%r8, %ntid.x;
	mov.u32 	%r9, %tid.x;
	mad.lo.s32 	%r10, %r7, %r8, %r9;
	mov.u32 	%r11, %ctaid.y;
	mov.u32 	%r12, %ntid.y;
	mov.u32 	%r13, %tid.y;
	mad.lo.s32 	%r14, %r11, %r12, %r13;
	mad.lo.s32 	%r3, %r6, %r14, %r10;
	setp.lt.s32 	%p1, %r10, 1;
	add.s32 	%r4, %r6, -1;
	setp.ge.s32 	%p2, %r10, %r4;
	or.pred  	%p3, %p1, %p2;
	setp.eq.s32 	%p4, %r14, 0;
	or.pred  	%p5, %p4, %p3;
	setp.ge.s32 	%p6, %r14, %r4;
	or.pred  	%p7, %p5, %p6;
	@%p7 bra 	$L__BB3_2;
	mul.wide.s32 	%rd49, %r3, 8;
	add.s64 	%rd50, %rd2, %rd49;
	ld.global.f64 	%fd57, [%rd50];
	mul.f64 	%fd58, %fd57, 0d4010000000000000;
	ld.global.f64 	%fd59, [%rd50+8];
	sub.f64 	%fd60, %fd58, %fd59;
	ld.global.f64 	%fd61, [%rd50+-8];
	sub.f64 	%fd62, %fd60, %fd61;
	mul.wide.s32 	%rd51, %r6, 8;
	add.s64 	%rd52, %rd50, %rd51;
	ld.global.f64 	%fd63, [%rd52];
	sub.f64 	%fd64, %fd62, %fd63;
	sub.s32 	%r22, %r3, %r6;
	mul.wide.s32 	%rd53, %r22, 8;
	add.s64 	%rd54, %rd2, %rd53;
	ld.global.f64 	%fd65, [%rd54];
	sub.f64 	%fd66, %fd64, %fd65;
	add.s64 	%rd55, %rd1, %rd49;
	st.global.f64 	[%rd55], %fd66;
	bra.uni 	$L__BB3_18;
$L__BB3_2:
	or.b32  	%r15, %r10, %r14;
	setp.ne.s32 	%p8, %r15, 0;
	@%p8 bra 	$L__BB3_4;
	mul.wide.u32 	%rd44, %r3, 8;
	add.s64 	%rd45, %rd2, %rd44;
	ld.global.f64 	%fd51, [%rd45];
	mul.f64 	%fd52, %fd51, 0d4010000000000000;
	ld.global.f64 	%fd53, [%rd45+8];
	sub.f64 	%fd54, %fd52, %fd53;
	add.s32 	%r21, %r3, %r6;
	mul.wide.s32 	%rd46, %r21, 8;
	add.s64 	%rd47, %rd2, %rd46;
	ld.global.f64 	%fd55, [%rd47];
	sub.f64 	%fd56, %fd54, %fd55;
	add.s64 	%rd48, %rd1, %rd44;
	st.global.f64 	[%rd48], %fd56;
	bra.uni 	$L__BB3_18;
$L__BB3_4:
	setp.ne.s32 	%p9, %r10, 0;
	setp.ne.s32 	%p10, %r14, %r4;
	or.pred  	%p11, %p9, %p10;
	@%p11 bra 	$L__BB3_6;
	mul.wide.s32 	%rd39, %r3, 8;
	add.s64 	%rd40, %rd2, %rd39;
	ld.global.f64 	%fd45, [%rd40];
	mul.f64 	%fd46, %fd45, 0d4010000000000000;
	ld.global.f64 	%fd47, [%rd40+8];
	sub.f64 	%fd48, %fd46, %fd47;
	sub.s32 	%r20, %r3, %r6;
	mul.wide.s32 	%rd41, %r20, 8;
	add.s64 	%rd42, %rd2, %rd41;
	ld.global.f64 	%fd49, [%rd42];
	sub.f64 	%fd50, %fd48, %fd49;
	add.s64 	%rd43, %rd1, %rd39;
	st.global.f64 	[%rd43], %fd50;
	bra.uni 	$L__BB3_18;
$L__BB3_6:
	setp.ne.s32 	%p12, %r10, 0;
	@%p12 bra 	$L__BB3_8;
	mul.wide.s32 	%rd32, %r3, 8;
	add.s64 	%rd33, %rd2, %rd32;
	ld.global.f64 	%fd37, [%rd33];
	mul.f64 	%fd38, %fd37, 0d4010000000000000;
	ld.global.f64 	%fd39, [%rd33+8];
	sub.f64 	%fd40, %fd38, %fd39;
	mul.wide.s32 	%rd34, %r6, 8;
	add.s64 	%rd35, %rd33, %rd34;
	ld.global.f64 	%fd41, [%rd35];
	sub.f64 	%fd42, %fd40, %fd41;
	sub.s32 	%r19, %r3, %r6;
	mul.wide.s32 	%rd36, %r19, 8;
	add.s64 	%rd37, %rd2, %rd36;
	ld.global.f64 	%fd43, [%rd37];
	sub.f64 	%fd44, %fd42, %fd43;
	add.s64 	%rd38, %rd1, %rd32;
	st.global.f64 	[%rd38], %fd44;
	bra.uni 	$L__BB3_18;
$L__BB3_8:
	setp.ne.s32 	%p13, %r10, %r4;
	setp.ne.s32 	%p14, %r14, 0;
	or.pred  	%p15, %p14, %p13;
	@%p15 bra 	$L__BB3_10;
	mul.wide.s32 	%rd27, %r3, 8;
	add.s64 	%rd28, %rd2, %rd27;
	ld.global.f64 	%fd31, [%rd28];
	mul.f64 	%fd32, %fd31, 0d4010000000000000;
	ld.global.f64 	%fd33, [%rd28+-8];
	sub.f64 	%fd34, %fd32, %fd33;
	mul.wide.s32 	%rd29, %r6, 8;
	add.s64 	%rd30, %rd28, %rd29;
	ld.global.f64 	%fd35, [%rd30];
	sub.f64 	%fd36, %fd34, %fd35;
	add.s64 	%rd31, %rd1, %rd27;
	st.global.f64 	[%rd31], %fd36;
	bra.uni 	$L__BB3_18;
$L__BB3_10:
	setp.ne.s32 	%p16, %r10, %r4;
	setp.ne.s32 	%p17, %r14, %r4;
	or.pred  	%p18, %p16, %p17;
	@%p18 bra 	$L__BB3_12;
	mul.wide.s32 	%rd22, %r3, 8;
	add.s64 	%rd23, %rd2, %rd22;
	ld.global.f64 	%fd25, [%rd23];
	mul.f64 	%fd26, %fd25, 0d4010000000000000;
	ld.global.f64 	%fd27, [%rd23+-8];
	sub.f64 	%fd28, %fd26, %fd27;
	sub.s32 	%r18, %r3, %r6;
	mul.wide.s32 	%rd24, %r18, 8;
	add.s64 	%rd25, %rd2, %rd24;
	ld.global.f64 	%fd29, [%rd25];
	sub.f64 	%fd30, %fd28, %fd29;
	add.s64 	%rd26, %rd1, %rd22;
	st.global.f64 	[%rd26], %fd30;
	bra.uni 	$L__BB3_18;
$L__BB3_12:
	setp.ne.s32 	%p19, %r10, %r4;
	@%p19 bra 	$L__BB3_14;
	mul.wide.s32 	%rd15, %r3, 8;
	add.s64 	%rd16, %rd2, %rd15;
	ld.global.f64 	%fd17, [%rd16];
	mul.f64 	%fd18, %fd17, 0d4010000000000000;
	ld.global.f64 	%fd19, [%rd16+-8];
	sub.f64 	%fd20, %fd18, %fd19;
	mul.wide.s32 	%rd17, %r6, 8;
	add.s64 	%rd18, %rd16, %rd17;
	ld.global.f64 	%fd21, [%rd18];
	sub.f64 	%fd22, %fd20, %fd21;
	sub.s32 	%r17, %r3, %r6;
	mul.wide.s32 	%rd19, %r17, 8;
	add.s64 	%rd20, %rd2, %rd19;
	ld.global.f64 	%fd23, [%rd20];
	sub.f64 	%fd24, %fd22, %fd23;
	add.s64 	%rd21, %rd1, %rd15;
	st.global.f64 	[%rd21], %fd24;
	bra.uni 	$L__BB3_18;
$L__BB3_14:
	setp.ne.s32 	%p20, %r14, 0;
	@%p20 bra 	$L__BB3_16;
	mul.wide.s32 	%rd10, %r3, 8;
	add.s64 	%rd11, %rd2, %rd10;
	ld.global.f64 	%fd9, [%rd11];
	mul.f64 	%fd10, %fd9, 0d4010000000000000;
	ld.global.f64 	%fd11, [%rd11+-8];
	sub.f64 	%fd12, %fd10, %fd11;
	ld.global.f64 	%fd13, [%rd11+8];
	sub.f64 	%fd14, %fd12, %fd13;
	mul.wide.s32 	%rd12, %r6, 8;
	add.s64 	%rd13, %rd11, %rd12;
	ld.global.f64 	%fd15, [%rd13];
	sub.f64 	%fd16, %fd14, %fd15;
	add.s64 	%rd14, %rd1, %rd10;
	st.global.f64 	[%rd14], %fd16;
	bra.uni 	$L__BB3_18;
$L__BB3_16:
	setp.ne.s32 	%p21, %r14, %r4;
	@%p21 bra 	$L__BB3_18;
	mul.wide.s32 	%rd5, %r3, 8;
	add.s64 	%rd6, %rd2, %rd5;
	ld.global.f64 	%fd1, [%rd6];
	mul.f64 	%fd2, %fd1, 0d4010000000000000;
	ld.global.f64 	%fd3, [%rd6+-8];
	sub.f64 	%fd4, %fd2, %fd3;
	ld.global.f64 	%fd5, [%rd6+8];
	sub.f64 	%fd6, %fd4, %fd5;
	sub.s32 	%r16, %r3, %r6;
	mul.wide.s32 	%rd7, %r16, 8;
	add.s64 	%rd8, %rd2, %rd7;
	ld.global.f64 	%fd7, [%rd8];
	sub.f64 	%fd8, %fd6, %fd7;
	add.s64 	%rd9, %rd1, %rd5;
	st.global.f64 	[%rd9], %fd8;
$L__BB3_18:
	ret;

}


// ===== COMPILED SASS (sm_100) =====

	.target	sm_100

	.elftype	@"ET_EXEC"


//--------------------- .note.nv.tkinfo           --------------------------
	.section	.note.nv.tkinfo,"",@"SHT_NOTE"
	.sectionflags	@"SHF_NOTE_NV_TKINFO"
	.tkinfo
        /*0018*/ 	.word	0x00000002
        /*0030*/ 	.string	""
        /*0030*/ 	.string	"ptxas"
        /*0030*/ 	.string	"Cuda compilation tools, release 13.0, V13.0.88"
        /*0030*/ 	.string	"Build cuda_13.0.r13.0/compiler.36424714_0"
        /*0030*/ 	.string	"-arch sm_100 -m 64 "



//--------------------- .note.nv.cuinfo           --------------------------
	.section	.note.nv.cuinfo,"",@"SHT_NOTE"
	.sectionflags	@"SHF_NOTE_NV_CUINFO"
        /*0018*/ 	.short	0x0002
        /*001a*/ 	.short	0x0064
        /*001c*/ 	.short	0x0082
	.zero		2


//--------------------- .nv.info                  --------------------------
	.section	.nv.info,"",@"SHT_CUDA_INFO"
	.align	4


	//----- nvinfo : EIATTR_REGCOUNT
	.align		4
        /*0000*/ 	.byte	0x04, 0x2f
        /*0002*/ 	.short	(.L_1 - .L_0)
	.align		4
.L_0:
        /*0004*/ 	.word	index@(_Z6matVecPdS_S_i)
        /*0008*/ 	.word	0x00000020


	//----- nvinfo : EIATTR_FRAME_SIZE
	.align		4
.L_1:
        /*000c*/ 	.byte	0x04, 0x11
        /*000e*/ 	.short	(.L_3 - .L_2)
	.align		4
.L_2:
        /*0010*/ 	.word	index@(_Z6matVecPdS_S_i)
        /*0014*/ 	.word	0x00000000


	//----- nvinfo : EIATTR_REGCOUNT
	.align		4
.L_3:
        /*0018*/ 	.byte	0x04, 0x2f
        /*001a*/ 	.short	(.L_5 - .L_4)
	.align		4
.L_4:
        /*001c*/ 	.word	index@(_Z9vecAddSubPdS_S_di)
        /*0020*/ 	.word	0x00000018


	//----- nvinfo : EIATTR_FRAME_SIZE
	.align		4
.L_5:
        /*0024*/ 	.byte	0x04, 0x11
        /*0026*/ 	.short	(.L_7 - .L_6)
	.align		4
.L_6:
        /*0028*/ 	.word	index@(_Z9vecAddSubPdS_S_di)
        /*002c*/ 	.word	0x00000000


	//----- nvinfo : EIATTR_REGCOUNT
	.align		4
.L_7:
        /*0030*/ 	.byte	0x04, 0x2f
        /*0032*/ 	.short	(.L_9 - .L_8)
	.align		4
.L_8:
        /*0034*/ 	.word	index@(_Z3dotPdS_S_i)
        /*0038*/ 	.word	0x00000012


	//----- nvinfo : EIATTR_FRAME_SIZE
	.align		4
.L_9:
        /*003c*/ 	.byte	0x04, 0x11
        /*003e*/ 	.short	(.L_11 - .L_10)
	.align		4
.L_10:
        /*0040*/ 	.word	index@(_Z3dotPdS_S_i)
        /*0044*/ 	.word	0x00000000


	//----- nvinfo : EIATTR_REGCOUNT
	.align		4
.L_11:
        /*0048*/ 	.byte	0x04, 0x2f
        /*004a*/ 	.short	(.L_13 - .L_12)
	.align		4
.L_12:
        /*004c*/ 	.word	index@(_Z9poissonAxPdS_i)
        /*0050*/ 	.word	0x00000012


	//----- nvinfo : EIATTR_FRAME_SIZE
	.align		4
.L_13:
        /*0054*/ 	.byte	0x04, 0x11
        /*0056*/ 	.short	(.L_15 - .L_14)
	.align		4
.L_14:
        /*0058*/ 	.word	index@(_Z9poissonAxPdS_i)
        /*005c*/ 	.word	0x00000000


	//----- nvinfo : EIATTR_MIN_STACK_SIZE
	.align		4
.L_15:
        /*0060*/ 	.byte	0x04, 0x12
        /*0062*/ 	.short	(.L_17 - .L_16)
	.align		4
.L_16:
        /*0064*/ 	.word	index@(_Z9poissonAxPdS_i)
        /*0068*/ 	.word	0x00000000


	//----- nvinfo : EIATTR_MIN_STACK_SIZE
	.align		4
.L_17:
        /*006c*/ 	.byte	0x04, 0x12
        /*006e*/ 	.short	(.L_19 - .L_18)
	.align		4
.L_18:
        /*0070*/ 	.word	index@(_Z3dotPdS_S_i)
        /*0074*/ 	.word	0x00000000


	//----- nvinfo : EIATTR_MIN_STACK_SIZE
	.align		4
.L_19:
        /*0078*/ 	.byte	0x04, 0x12
        /*007a*/ 	.short	(.L_21 - .L_20)
	.align		4
.L_20:
        /*007c*/ 	.word	index@(_Z9vecAddSubPdS_S_di)
        /*0080*/ 	.word	0x00000000


	//----- nvinfo : EIATTR_MIN_STACK_SIZE
	.align		4
.L_21:
        /*0084*/ 	.byte	0x04, 0x12
        /*0086*/ 	.short	(.L_23 - .L_22)
	.align		4
.L_22:
        /*0088*/ 	.word	index@(_Z6matVecPdS_S_i)
        /*008c*/ 	.word	0x00000000
.L_23:


//--------------------- .nv.compat                --------------------------
	.section	.nv.compat,"",@"SHT_CUDA_COMPAT_INFO"
	.align	4
        /*0000*/ 	.byte	0x02, 0x09, 0x00, 0x00, 0x02, 0x02, 0x01, 0x00, 0x02, 0x05, 0x05, 0x00, 0x03, 0x07, 0x01, 0x01
        /*0010*/ 	.byte	0x02, 0x03, 0x00, 0x00, 0x02, 0x06, 0x01, 0x00, 0x04, 0x0b, 0x08, 0x00, 0x01, 0x00, 0x00, 0x00
        /*0020*/ 	.byte	0x00, 0x00, 0x00, 0x00


//--------------------- .nv.info._Z9poissonAxPdS_i --------------------------
	.section	.nv.info._Z9poissonAxPdS_i,"",@"SHT_CUDA_INFO"
	.sectionflags	@""
	.align	4


	//----- nvinfo : EIATTR_CUDA_API_VERSION
	.align		4
        /*0000*/ 	.byte	0x04, 0x37
        /*0002*/ 	.short	(.L_25 - .L_24)
.L_24:
        /*0004*/ 	.word	0x00000082


	//----- nvinfo : EIATTR_KPARAM_INFO
	.align		4
.L_25:
        /*0008*/ 	.byte	0x04, 0x17
        /*000a*/ 	.short	(.L_27 - .L_26)
.L_26:
        /*000c*/ 	.word	0x00000000
        /*0010*/ 	.short	0x0002
        /*0012*/ 	.short	0x0010
        /*0014*/ 	.byte	0x00, 0xf0, 0x11, 0x00


	//----- nvinfo : EIATTR_KPARAM_INFO
	.align		4
.L_27:
        /*0018*/ 	.byte	0x04, 0x17
        /*001a*/ 	.short	(.L_29 - .L_28)
.L_28:
        /*001c*/ 	.word	0x00000000
        /*0020*/ 	.short	0x0001
        /*0022*/ 	.short	0x0008
        /*0024*/ 	.byte	0x00, 0xf5, 0x21, 0x00


	//----- nvinfo : EIATTR_KPARAM_INFO
	.align		4
.L_29:
        /*0028*/ 	.byte	0x04, 0x17
        /*002a*/ 	.short	(.L_31 - .L_30)
.L_30:
        /*002c*/ 	.word	0x00000000
        /*0030*/ 	.short	0x0000
        /*0032*/ 	.short	0x0000
        /*0034*/ 	.byte	0x00, 0xf5, 0x21, 0x00


	//----- nvinfo : EIATTR_SPARSE_MMA_MASK
	.align		4
.L_31:
        /*0038*/ 	.byte	0x03, 0x50
        /*003a*/ 	.short	0x0000


	//----- nvinfo : EIATTR_MAXREG_COUNT
	.align		4
        /*003c*/ 	.byte	0x03, 0x1b
        /*003e*/ 	.short	0x00ff


	//----- nvinfo : EIATTR_MERCURY_ISA_VERSION
	.align		4
        /*0040*/ 	.byte	0x03, 0x5f
        /*0042*/ 	.short	0x0101


	//----- nvinfo : EIATTR_VRC_CTA_INIT_COUNT
	.align		4
        /*0044*/ 	.byte	0x02, 0x4a
	.zero		1
	.zero		1


	//----- nvinfo : EIATTR_EXIT_INSTR_OFFSETS
	.align		4
        /*0048*/ 	.byte	0x04, 0x1c
        /*004a*/ 	.short	(.L_33 - .L_32)


	//   ....[0]....
.L_32:
        /*004c*/ 	.word	0x00000230


	//   ....[1]....
        /*0050*/ 	.word	0x00000320


	//   ....[2]....
        /*0054*/ 	.word	0x00000420


	//   ....[3]....
        /*0058*/ 	.word	0x00000540


	//   ....[4]....
        /*005c*/ 	.word	0x00000630


	//   ....[5]....
        /*0060*/ 	.word	0x00000720


	//   ....[6]....
        /*0064*/ 	.word	0x00000830


	//   ....[7]....
        /*0068*/ 	.word	0x00000930


	//   ....[8]....
        /*006c*/ 	.word	0x00000940


	//   ....[9]....
        /*0070*/ 	.word	0x00000a30


	//----- nvinfo : EIATTR_CRS_STACK_SIZE
	.align		4
.L_33:
        /*0074*/ 	.byte	0x04, 0x1e
        /*0076*/ 	.short	(.L_35 - .L_34)
.L_34:
        /*0078*/ 	.word	0x00000000


	//----- nvinfo : EIATTR_CBANK_PARAM_SIZE
	.align		4
.L_35:
        /*007c*/ 	.byte	0x03, 0x19
        /*007e*/ 	.short	0x0014


	//----- nvinfo : EIATTR_PARAM_CBANK
	.align		4
        /*0080*/ 	.byte	0x04, 0x0a
        /*0082*/ 	.short	(.L_37 - .L_36)
	.align		4
.L_36:
        /*0084*/ 	.word	index@(.nv.constant0._Z9poissonAxPdS_i)
        /*0088*/ 	.short	0x0380
        /*008a*/ 	.short	0x0014


	//----- nvinfo : EIATTR_SW_WAR
	.align		4
.L_37:
        /*008c*/ 	.byte	0x04, 0x36
        /*008e*/ 	.short	(.L_39 - .L_38)
.L_38:
        /*0090*/ 	.word	0x00000008
.L_39:


//--------------------- .nv.info._Z3dotPdS_S_i    --------------------------
	.section	.nv.info._Z3dotPdS_S_i,"",@"SHT_CUDA_INFO"
	.sectionflags	@""
	.align	4


	//----- nvinfo : EIATTR_CUDA_API_VERSION
	.align		4
        /*0000*/ 	.byte	0x04, 0x37
        /*0002*/ 	.short	(.L_41 - .L_40)
.L_40:
        /*0004*/ 	.word	0x00000082


	//----- nvinfo : EIATTR_KPARAM_INFO
	.align		4
.L_41:
        /*0008*/ 	.byte	0x04, 0x17
        /*000a*/ 	.short	(.L_43 - .L_42)
.L_42:
        /*000c*/ 	.word	0x00000000
        /*0010*/ 	.short	0x0003
        /*0012*/ 	.short	0x0018
        /*0014*/ 	.byte	0x00, 0xf0, 0x11, 0x00


	//----- nvinfo : EIATTR_KPARAM_INFO
	.align		4
.L_43:
        /*0018*/ 	.byte	0x04, 0x17
        /*001a*/ 	.short	(.L_45 - .L_44)
.L_44:
        /*001c*/ 	.word	0x00000000
        /*0020*/ 	.short	0x0002
        /*0022*/ 	.short	0x0010
        /*0024*/ 	.byte	0x00, 0xf5, 0x21, 0x00


	//----- nvinfo : EIATTR_KPARAM_INFO
	.align		4
.L_45:
        /*0028*/ 	.byte	0x04, 0x17
        /*002a*/ 	.short	(.L_47 - .L_46)
.L_46:
        /*002c*/ 	.word	0x00000000
        /*0030*/ 	.short	0x0001
        /*0032*/ 	.short	0x0008
        /*0034*/ 	.byte	0x00, 0xf5, 0x21, 0x00


	//----- nvinfo : EIATTR_KPARAM_INFO
	.align		4
.L_47:
        /*0038*/ 	.byte	0x04, 0x17
        /*003a*/ 	.short	(.L_49 - .L_48)
.L_48:
        /*003c*/ 	.word	0x00000000
        /*0040*/ 	.short	0x0000
        /*0042*/ 	.short	0x0000
        /*0044*/ 	.byte	0x00, 0xf5, 0x21, 0x00


	//----- nvinfo : EIATTR_SPARSE_MMA_MASK
	.align		4
.L_49:
        /*0048*/ 	.byte	0x03, 0x50
        /*004a*/ 	.short	0x0000


	//----- nvinfo : EIATTR_MAXREG_COUNT
	.align		4
        /*004c*/ 	.byte	0x03, 0x1b
        /*004e*/ 	.short	0x00ff


	//----- nvinfo : EIATTR_NUM_BARRIERS
	.align		4
        /*0050*/ 	.byte	0x02, 0x4c
        /*0052*/ 	.byte	0x01
	.zero		1


	//----- nvinfo : EIATTR_MERCURY_ISA_VERSION
	.align		4
        /*0054*/ 	.byte	0x03, 0x5f
        /*0056*/ 	.short	0x0101


	//----- nvinfo : EIATTR_VRC_CTA_INIT_COUNT
	.align		4
        /*0058*/ 	.byte	0x02, 0x4a
	.zero		1
	.zero		1


	//----- nvinfo : EIATTR_EXIT_INSTR_OFFSETS
	.align		4
        /*005c*/ 	.byte	0x04, 0x1c
        /*005e*/ 	.short	(.L_51 - .L_50)


	//   ....[0]....
.L_50:
        /*0060*/ 	.word	0x000002f0


	//   ....[1]....
        /*0064*/ 	.word	0x00000370


	//----- nvinfo : EIATTR_CRS_STACK_SIZE
	.align		4
.L_51:
        /*0068*/ 	.byte	0x04, 0x1e
        /*006a*/ 	.short	(.L_53 - .L_52)
.L_52:
        /*006c*/ 	.word	0x00000000


	//----- nvinfo : EIATTR_CBANK_PARAM_SIZE
	.align		4
.L_53:
        /*0070*/ 	.byte	0x03, 0x19
        /*0072*/ 	.short	0x001c


	//----- nvinfo : EIATTR_PARAM_CBANK
	.align		4
        /*0074*/ 	.byte	0x04, 0x0a
        /*0076*/ 	.short	(.L_55 - .L_54)
	.align		4
.L_54:
        /*0078*/ 	.word	index@(.nv.constant0._Z3dotPdS_S_i)
        /*007c*/ 	.short	0x0380
        /*007e*/ 	.short	0x001c


	//----- nvinfo : EIATTR_SW_WAR
	.align		4
.L_55:
        /*0080*/ 	.byte	0x04, 0x36
        /*0082*/ 	.short	(.L_57 - .L_56)
.L_56:
        /*0084*/ 	.word	0x00000008
.L_57:


//--------------------- .nv.info._Z9vecAddSubPdS_S_di --------------------------
	.section	.nv.info._Z9vecAddSubPdS_S_di,"",@"SHT_CUDA_INFO"
	.sectionflags	@""
	.align	4


	//----- nvinfo : EIATTR_CUDA_API_VERSION
	.align		4
        /*0000*/ 	.byte	0x04, 0x37
        /*0002*/ 	.short	(.L_59 - .L_58)
.L_58:
        /*0004*/ 	.word	0x00000082


	//----- nvinfo : EIATTR_KPARAM_INFO
	.align		4
.L_59:
        /*0008*/ 	.byte	0x04, 0x17
        /*000a*/ 	.short	(.L_61 - .L_60)
.L_60:
        /*000c*/ 	.word	0x00000000
        /*0010*/ 	.short	0x0004
        /*0012*/ 	.short	0x0020
        /*0014*/ 	.byte	0x00, 0xf0, 0x11, 0x00


	//----- nvinfo : EIATTR_KPARAM_INFO
	.align		4
.L_61:
        /*0018*/ 	.byte	0x04, 0x17
        /*001a*/ 	.short	(.L_63 - .L_62)
.L_62:
        /*001c*/ 	.word	0x00000000
        /*0020*/ 	.short	0x0003
        /*0022*/ 	.short	0x0018
        /*0024*/ 	.byte	0x00, 0xf0, 0x21, 0x00


	//----- nvinfo : EIATTR_KPARAM_INFO
	.align		4
.L_63:
        /*0028*/ 	.byte	0x04, 0x17
        /*002a*/ 	.short	(.L_65 - .L_64)
.L_64:
        /*002c*/ 	.word	0x00000000
        /*0030*/ 	.short	0x0002
        /*0032*/ 	.short	0x0010
        /*0034*/ 	.byte	0x00, 0xf5, 0x21, 0x00


	//----- nvinfo : EIATTR_KPARAM_INFO
	.align		4
.L_65:
        /*0038*/ 	.byte	0x04, 0x17
        /*003a*/ 	.short	(.L_67 - .L_66)
.L_66:
        /*003c*/ 	.word	0x00000000
        /*0040*/ 	.short	0x0001
        /*0042*/ 	.short	0x0008
        /*0044*/ 	.byte	0x00, 0xf5, 0x21, 0x00


	//----- nvinfo : EIATTR_KPARAM_INFO
	.align		4
.L_67:
        /*0048*/ 	.byte	0x04, 0x17
        /*004a*/ 	.short	(.L_69 - .L_68)
.L_68:
        /*004c*/ 	.word	0x00000000
        /*0050*/ 	.short	0x0000
        /*0052*/ 	.short	0x0000
        /*0054*/ 	.byte	0x00, 0xf5, 0x21, 0x00


	//----- nvinfo : EIATTR_SPARSE_MMA_MASK
	.align		4
.L_69:
        /*0058*/ 	.byte	0x03, 0x50
        /*005a*/ 	.short	0x0000


	//----- nvinfo : EIATTR_MAXREG_COUNT
	.align		4
        /*005c*/ 	.byte	0x03, 0x1b
        /*005e*/ 	.short	0x00ff


	//----- nvinfo : EIATTR_NUM_BARRIERS
	.align		4
        /*0060*/ 	.byte	0x02, 0x4c
        /*0062*/ 	.byte	0x01
	.zero		1


	//----- nvinfo : EIATTR_MERCURY_ISA_VERSION
	.align		4
        /*0064*/ 	.byte	0x03, 0x5f
        /*0066*/ 	.short	0x0101


	//----- nvinfo : EIATTR_VRC_CTA_INIT_COUNT
	.align		4
        /*0068*/ 	.byte	0x02, 0x4a
	.zero		1
	.zero		1


	//----- nvinfo : EIATTR_EXIT_INSTR_OFFSETS
	.align		4
        /*006c*/ 	.byte	0x04, 0x1c
        /*006e*/ 	.short	(.L_71 - .L_70)


	//   ....[0]....
.L_70:
        /*0070*/ 	.word	0x00000200


	//----- nvinfo : EIATTR_CRS_STACK_SIZE
	.align		4
.L_71:
        /*0074*/ 	.byte	0x04, 0x1e
        /*0076*/ 	.short	(.L_73 - .L_72)
.L_72:
        /*0078*/ 	.word	0x00000000


	//----- nvinfo : EIATTR_CBANK_PARAM_SIZE
	.align		4
.L_73:
        /*007c*/ 	.byte	0x03, 0x19
        /*007e*/ 	.short	0x0024


	//----- nvinfo : EIATTR_PARAM_CBANK
	.align		4
        /*0080*/ 	.byte	0x04, 0x0a
        /*0082*/ 	.short	(.L_75 - .L_74)
	.align		4
.L_74:
        /*0084*/ 	.word	index@(.nv.constant0._Z9vecAddSubPdS_S_di)
        /*0088*/ 	.short	0x0380
        /*008a*/ 	.short	0x0024


	//----- nvinfo : EIATTR_SW_WAR
	.align		4
.L_75:
        /*008c*/ 	.byte	0x04, 0x36
        /*008e*/ 	.short	(.L_77 - .L_76)
.L_76:
        /*0090*/ 	.word	0x00000008
.L_77:


//--------------------- .nv.info._Z6matVecPdS_S_i --------------------------
	.section	.nv.info._Z6matVecPdS_S_i,"",@"SHT_CUDA_INFO"
	.sectionflags	@""
	.align	4


	//----- nvinfo : EIATTR_CUDA_API_VERSION
	.align		4
        /*0000*/ 	.byte	0x04, 0x37
        /*0002*/ 	.short	(.L_79 - .L_78)
.L_78:
        /*0004*/ 	.word	0x00000082


	//----- nvinfo : EIATTR_KPARAM_INFO
	.align		4
.L_79:
        /*0008*/ 	.byte	0x04, 0x17
        /*000a*/ 	.short	(.L_81 - .L_80)
.L_80:
        /*000c*/ 	.word	0x00000000
        /*0010*/ 	.short	0x0003
        /*0012*/ 	.short	0x0018
        /*0014*/ 	.byte	0x00, 0xf0, 0x11, 0x00


	//----- nvinfo : EIATTR_KPARAM_INFO
	.align		4
.L_81:
        /*0018*/ 	.byte	0x04, 0x17
        /*001a*/ 	.short	(.L_83 - .L_82)
.L_82:
        /*001c*/ 	.word	0x00000000
        /*0020*/ 	.short	0x0002
        /*0022*/ 	.short	0x0010
        /*0024*/ 	.byte	0x00, 0xf5, 0x21, 0x00


	//----- nvinfo : EIATTR_KPARAM_INFO
	.align		4
.L_83:
        /*0028*/ 	.byte	0x04, 0x17
        /*002a*/ 	.short	(.L_85 - .L_84)
.L_84:
        /*002c*/ 	.word	0x00000000
        /*0030*/ 	.short	0x0001
        /*0032*/ 	.short	0x0008
        /*0034*/ 	.byte	0x00, 0xf5, 0x21, 0x00


	//----- nvinfo : EIATTR_KPARAM_INFO
	.align		4
.L_85:
        /*0038*/ 	.byte	0x04, 0x17
        /*003a*/ 	.short	(.L_87 - .L_86)
.L_86:
        /*003c*/ 	.word	0x00000000
        /*0040*/ 	.short	0x0000
        /*0042*/ 	.short	0x0000
        /*0044*/ 	.byte	0x00, 0xf5, 0x21, 0x00


	//----- nvinfo : EIATTR_SPARSE_MMA_MASK
	.align		4
.L_87:
        /*0048*/ 	.byte	0x03, 0x50
        /*004a*/ 	.short	0x0000


	//----- nvinfo : EIATTR_MAXREG_COUNT
	.align		4
        /*004c*/ 	.byte	0x03, 0x1b
        /*004e*/ 	.short	0x00ff


	//----- nvinfo : EIATTR_MERCURY_ISA_VERSION
	.align		4
        /*0050*/ 	.byte	0x03, 0x5f
        /*0052*/ 	.short	0x0101


	//----- nvinfo : EIATTR_VRC_CTA_INIT_COUNT
	.align		4
        /*0054*/ 	.byte	0x02, 0x4a
	.zero		1
	.zero		1


	//----- nvinfo : EIATTR_EXIT_INSTR_OFFSETS
	.align		4
        /*0058*/ 	.byte	0x04, 0x1c
        /*005a*/ 	.short	(.L_89 - .L_88)


	//   ....[0]....
.L_88:
        /*005c*/ 	.word	0x00000070


	//   ....[1]....
        /*0060*/ 	.word	0x00000ab0


	//----- nvinfo : EIATTR_CBANK_PARAM_SIZE
	.align		4
.L_89:
        /*0064*/ 	.byte	0x03, 0x19
        /*0066*/ 	.short	0x001c


	//----- nvinfo : EIATTR_PARAM_CBANK
	.align		4
        /*0068*/ 	.byte	0x04, 0x0a
        /*006a*/ 	.short	(.L_91 - .L_90)
	.align		4
.L_90:
        /*006c*/ 	.word	index@(.nv.constant0._Z6matVecPdS_S_i)
        /*0070*/ 	.short	0x0380
        /*0072*/ 	.short	0x001c


	//----- nvinfo : EIATTR_SW_WAR
	.align		4
.L_91:
        /*0074*/ 	.byte	0x04, 0x36
        /*0076*/ 	.short	(.L_93 - .L_92)
.L_92:
        /*0078*/ 	.word	0x00000008
.L_93:


//--------------------- .nv.callgraph             --------------------------
	.section	.nv.callgraph,"",@"SHT_CUDA_CALLGRAPH"
	.align	4
	.sectionentsize	8
	.align		4
        /*0000*/ 	.word	0x00000000
	.align		4
        /*0004*/ 	.word	0xffffffff
	.align		4
        /*0008*/ 	.word	0x00000000
	.align		4
        /*000c*/ 	.word	0xfffffffe
	.align		4
        /*0010*/ 	.word	0x00000000
	.align		4
        /*0014*/ 	.word	0xfffffffd
	.align		4
        /*0018*/ 	.word	0x00000000
	.align		4
        /*001c*/ 	.word	0xfffffffc


//--------------------- .text._Z9poissonAxPdS_i   --------------------------
	.section	.text._Z9poissonAxPdS_i,"ax",@progbits
	.align	128
        .global         _Z9poissonAxPdS_i
        .type           _Z9poissonAxPdS_i,@function
        .size           _Z9poissonAxPdS_i,(.L_x_26 - _Z9poissonAxPdS_i)
        .other          _Z9poissonAxPdS_i,@"STO_CUDA_ENTRY STV_DEFAULT"
_Z9poissonAxPdS_i:
.text._Z9poissonAxPdS_i:
[----:B------:R-:W-:Y:S01]  /*0000*/  LDC R1, c[0x0][0x37c] ;  /* 0x0000df00ff017b82 */ /* 0x000fe20000000800 */
[----:B------:R-:W0:Y:S07]  /*0010*/  S2R R5, SR_TID.X ;  /* 0x0000000000057919 */ /* 0x000e2e0000002100 */
[----:B------:R-:W0:Y:S01]  /*0020*/  S2UR UR4, SR_CTAID.X ;  /* 0x00000000000479c3 */ /* 0x000e220000002500 */
[----:B------:R-:W1:Y:S07]  /*0030*/  S2R R9, SR_TID.Y ;  /* 0x0000000000097919 */ /* 0x000e6e0000002200 */
[----:B------:R-:W0:Y:S08]  /*0040*/  LDC R2, c[0x0][0x360] ;  /* 0x0000d800ff027b82 */ /* 0x000e300000000800 */
[----:B------:R-:W2:Y:S08]  /*0050*/  LDC R3, c[0x0][0x390] ;  /* 0x0000e400ff037b82 */ /* 0x000eb00000000800 */
[----:B------:R-:W1:Y:S08]  /*0060*/  S2UR UR5, SR_CTAID.Y ;  /* 0x00000000000579c3 */ /* 0x000e700000002600 */
[----:B------:R-:W1:Y:S01]  /*0070*/  LDC R0, c[0x0][0x364] ;  /* 0x0000d900ff007b82 */ /* 0x000e620000000800 */
[----:B0-----:R-:W-:Y:S01]  /*0080*/  IMAD R2, R2, UR4, R5 ;  /* 0x0000000402027c24 */ /* 0x001fe2000f8e0205 */
[----:B--2---:R-:W-:-:S04]  /*0090*/  IADD3 R7, PT, PT, R3, -0x1, RZ ;  /* 0xffffffff03077810 */ /* 0x004fc80007ffe0ff */
[----:B------:R-:W-:-:S04]  /*00a0*/  ISETP.GE.AND P0, PT, R2, R7, PT ;  /* 0x000000070200720c */ /* 0x000fc80003f06270 */
[----:B------:R-:W-:Y:S01]  /*00b0*/  ISETP.LT.OR P0, PT, R2, 0x1, P0 ;  /* 0x000000010200780c */ /* 0x000fe20000701670 */
[----:B-1----:R-:W-:Y:S01]  /*00c0*/  IMAD R5, R0, UR5, R9 ;  /* 0x0000000500057c24 */ /* 0x002fe2000f8e0209 */
[----:B------:R-:W0:Y:S03]  /*00d0*/  LDCU.64 UR4, c[0x0][0x358] ;  /* 0x00006b00ff0477ac */ /* 0x000e260008000a00 */
[C---:B------:R-:W-:Y:S01]  /*00e0*/  IMAD R0, R5.reuse, R3, R2 ;  /* 0x0000000305007224 */ /* 0x040fe200078e0202 */
[----:B------:R-:W-:-:S04]  /*00f0*/  ISETP.EQ.OR P0, PT, R5, RZ, P0 ;  /* 0x000000ff0500720c */ /* 0x000fc80000702670 */
[----:B------:R-:W-:-:S13]  /*0100*/  ISETP.GE.OR P0, PT, R5, R7, P0 ;  /* 0x000000070500720c */ /* 0x000fda0000706670 */
[----:B0-----:R-:W-:Y:S05]  /*0110*/  @P0 BRA `(.L_x_0) ;  /* 0x0000000000480947 */ /* 0x001fea0003800000 */
[----:B------:R-:W0:Y:S02]  /*0120*/  LDC.64 R14, c[0x0][0x380] ;  /* 0x0000e000ff0e7b82 */ /* 0x000e240000000a00 */
[----:B0-----:R-:W-:-:S05]  /*0130*/  IMAD.WIDE R4, R0, 0x8, R14 ;  /* 0x0000000800047825 */ /* 0x001fca00078e020e */
[----:B------:R-:W2:Y:S04]  /*0140*/  LDG.E.64 R6, desc[UR4][R4.64] ;  /* 0x0000000404067981 */ /* 0x000ea8000c1e1b00 */
[----:B------:R-:W2:Y:S01]  /*0150*/  LDG.E.64 R8, desc[UR4][R4.64+0x8] ;  /* 0x0000080404087981 */ /* 0x000ea2000c1e1b00 */
[----:B------:R-:W-:-:S03]  /*0160*/  IMAD.WIDE R12, R3, 0x8, R4 ;  /* 0x00000008030c7825 */ /* 0x000fc600078e0204 */
[----:B------:R-:W3:Y:S01]  /*0170*/  LDG.E.64 R10, desc[UR4][R4.64+-0x8] ;  /* 0xfffff804040a7981 */ /* 0x000ee2000c1e1b00 */
[----:B------:R-:W-:-:S03]  /*0180*/  IADD3 R3, PT, PT, R0, -R3, RZ ;  /* 0x8000000300037210 */ /* 0x000fc60007ffe0ff */
[----:B------:R-:W4:Y:S02]  /*0190*/  LDG.E.64 R12, desc[UR4][R12.64] ;  /* 0x000000040c0c7981 */ /* 0x000f24000c1e1b00 */
[----:B------:R-:W-:-:S06]  /*01a0*/  IMAD.WIDE R2, R3, 0x8, R14 ;  /* 0x0000000803027825 */ /* 0x000fcc00078e020e */
[----:B------:R-:W5:Y:S01]  /*01b0*/  LDG.E.64 R2, desc[UR4][R2.64] ;  /* 0x0000000402027981 */ /* 0x000f62000c1e1b00 */
[----:B--2---:R-:W-:Y:S01]  /*01c0*/  DFMA R6, R6, 4, -R8 ;  /* 0x401000000606782b */ /* 0x004fe20000000808 */
[----:B------:R-:W0:Y:S07]  /*01d0*/  LDC.64 R8, c[0x0][0x388] ;  /* 0x0000e200ff087b82 */ /* 0x000e2e0000000a00 */
[----:B---3--:R-:W-:-:S08]  /*01e0*/  DADD R6, R6, -R10 ;  /* 0x0000000006067229 */ /* 0x008fd0000000080a */
[----:B----4-:R-:W-:-:S08]  /*01f0*/  DADD R6, R6, -R12 ;  /* 0x0000000006067229 */ /* 0x010fd0000000080c */
[----:B-----5:R-:W-:Y:S01]  /*0200*/  DADD R6, R6, -R2 ;  /* 0x0000000006067229 */ /* 0x020fe20000000802 */
[----:B0-----:R-:W-:-:S06]  /*0210*/  IMAD.WIDE R4, R0, 0x8, R8 ;  /* 0x0000000800047825 */ /* 0x001fcc00078e0208 */
[----:B------:R-:W-:Y:S01]  /*0220*/  STG.E.64 desc[UR4][R4.64], R6 ;  /* 0x0000000604007986 */ /* 0x000fe2000c101b04 */
[----:B------:R-:W-:Y:S05]  /*0230*/  EXIT ;  /* 0x000000000000794d */ /* 0x000fea0003800000 */
.L_x_0:
[----:B------:R-:W-:-:S13]  /*0240*/  LOP3.LUT P0, RZ, R2, R5, RZ, 0xfc, !PT ;  /* 0x0000000502ff7212 */ /* 0x000fda000780fcff */
[----:B------:R-:W-:Y:S05]  /*0250*/  @P0 BRA `(.L_x_1) ;  /* 0x0000000000340947 */ /* 0x000fea0003800000 */
[----:B------:R-:W0:Y:S01]  /*0260*/  LDC.64 R8, c[0x0][0x380] ;  /* 0x0000e000ff087b82 */ /* 0x000e220000000a00 */
[C---:B------:R-:W-:Y:S01]  /*0270*/  IADD3 R11, PT, PT, R0.reuse, R3, RZ ;  /* 0x00000003000b7210 */ /* 0x040fe20007ffe0ff */
[----:B0-----:R-:W-:-:S05]  /*0280*/  IMAD.WIDE.U32 R4, R0, 0x8, R8 ;  /* 0x0000000800047825 */ /* 0x001fca00078e0008 */
[----:B------:R-:W2:Y:S01]  /*0290*/  LDG.E.64 R2, desc[UR4][R4.64] ;  /* 0x0000000404027981 */ /* 0x000ea2000c1e1b00 */
[----:B------:R-:W-:Y:S02]  /*02a0*/  IMAD.WIDE R8, R11, 0x8, R8 ;  /* 0x000000080b087825 */ /* 0x000fe400078e0208 */
[----:B------:R-:W0:Y:S01]  /*02b0*/  LDC.64 R10, c[0x0][0x388] ;  /* 0x0000e200ff0a7b82 */ /* 0x000e220000000a00 */
[----:B------:R-:W2:Y:S04]  /*02c0*/  LDG.E.64 R6, desc[UR4][R4.64+0x8] ;  /* 0x0000080404067981 */ /* 0x000ea8000c1e1b00 */
[----:B------:R-:W3:Y:S01]  /*02d0*/  LDG.E.64 R8, desc[UR4][R8.64] ;  /* 0x0000000408087981 */ /* 0x000ee2000c1e1b00 */
[----:B--2---:R-:W-:Y:S01]  /*02e0*/  DFMA R2, R2, 4, -R6 ;  /* 0x401000000202782b */ /* 0x004fe20000000806 */
[----:B0-----:R-:W-:-:S07]  /*02f0*/  IMAD.WIDE.U32 R6, R0, 0x8, R10 ;  /* 0x0000000800067825 */ /* 0x001fce00078e000a */
[----:B---3--:R-:W-:-:S07]  /*0300*/  DADD R2, R2, -R8 ;  /* 0x0000000002027229 */ /* 0x008fce0000000808 */
[----:B------:R-:W-:Y:S01]  /*0310*/  STG.E.64 desc[UR4][R6.64], R2 ;  /* 0x0000000206007986 */ /* 0x000fe2000c101b04 */
[----:B------:R-:W-:Y:S05]  /*0320*/  EXIT ;  /* 0x000000000000794d */ /* 0x000fea0003800000 */
.L_x_1:
[----:B------:R-:W-:-:S04]  /*0330*/  ISETP.NE.AND P0, PT, R5, R7, PT ;  /* 0x000000070500720c */ /* 0x000fc80003f05270 */
[----:B------:R-:W-:-:S13]  /*0340*/  ISETP.NE.OR P1, PT, R2, RZ, P0 ;  /* 0x000000ff0200720c */ /* 0x000fda0000725670 */
[----:B------:R-:W-:Y:S05]  /*0350*/  @P1 BRA `(.L_x_2) ;  /* 0x0000000000341947 */ /* 0x000fea0003800000 */
[----:B------:R-:W0:Y:S01]  /*0360*/  LDC.64 R6, c[0x0][0x380] ;  /* 0x0000e000ff067b82 */ /* 0x000e220000000a00 */
[C---:B------:R-:W-:Y:S01]  /*0370*/  IADD3 R11, PT, PT, R0.reuse, -R3, RZ ;  /* 0x80000003000b7210 */ /* 0x040fe20007ffe0ff */
[----:B0-----:R-:W-:-:S05]  /*0380*/  IMAD.WIDE R8, R0, 0x8, R6 ;  /* 0x0000000800087825 */ /* 0x001fca00078e0206 */
[----:B------:R-:W2:Y:S01]  /*0390*/  LDG.E.64 R2, desc[UR4][R8.64] ;  /* 0x0000000408027981 */ /* 0x000ea2000c1e1b00 */
[----:B------:R-:W-:Y:S02]  /*03a0*/  IMAD.WIDE R6, R11, 0x8, R6 ;  /* 0x000000080b067825 */ /* 0x000fe400078e0206 */
[----:B------:R-:W0:Y:S01]  /*03b0*/  LDC.64 R10, c[0x0][0x388] ;  /* 0x0000e200ff0a7b82 */ /* 0x000e220000000a00 */
[----:B------:R-:W2:Y:S04]  /*03c0*/  LDG.E.64 R4, desc[UR4][R8.64+0x8] ;  /* 0x0000080408047981 */ /* 0x000ea8000c1e1b00 */
[----:B------:R-:W3:Y:S01]  /*03d0*/  LDG.E.64 R6, desc[UR4][R6.64] ;  /* 0x0000000406067981 */ /* 0x000ee2000c1e1b00 */
[----:B0-----:R-:W-:Y:S01]  /*03e0*/  IMAD.WIDE R10, R0, 0x8, R10 ;  /* 0x00000008000a7825 */ /* 0x001fe200078e020a */
[----:B--2---:R-:W-:-:S08]  /*03f0*/  DFMA R2, R2, 4, -R4 ;  /* 0x401000000202782b */ /* 0x004fd00000000804 */
[----:B---3--:R-:W-:-:S07]  /*0400*/  DADD R2, R2, -R6 ;  /* 0x0000000002027229 */ /* 0x008fce0000000806 */
[----:B------:R-:W-:Y:S01]  /*0410*/  STG.E.64 desc[UR4][R10.64], R2 ;  /* 0x000000020a007986 */ /* 0x000fe2000c101b04 */
[----:B------:R-:W-:Y:S05]  /*0420*/  EXIT ;  /* 0x000000000000794d */ /* 0x000fea0003800000 */
.L_x_2:
[----:B------:R-:W-:-:S13]  /*0430*/  ISETP.NE.AND P1, PT, R2, RZ, PT ;  /* 0x000000ff0200720c */ /* 0x000fda0003f25270 */
[----:B------:R-:W-:Y:S05]  /*0440*/  @P1 BRA `(.L_x_3) ;  /* 0x0000000000401947 */ /* 0x000fea0003800000 */
[----:B------:R-:W0:Y:S01]  /*0450*/  LDC.64 R8, c[0x0][0x380] ;  /* 0x0000e000ff087b82 */ /* 0x000e220000000a00 */
[C---:B------:R-:W-:Y:S01]  /*0460*/  IADD3 R15, PT, PT, R0.reuse, -R3, RZ ;  /* 0x80000003000f7210 */ /* 0x040fe20007ffe0ff */
[----:B0-----:R-:W-:-:S05]  /*0470*/  IMAD.WIDE R10, R0, 0x8, R8 ;  /* 0x00000008000a7825 */ /* 0x001fca00078e0208 */
[----:B------:R-:W2:Y:S01]  /*0480*/  LDG.E.64 R4, desc[UR4][R10.64] ;  /* 0x000000040a047981 */ /* 0x000ea2000c1e1b00 */
[----:B------:R-:W-:-:S03]  /*0490*/  IMAD.WIDE R12, R3, 0x8, R10 ;  /* 0x00000008030c7825 */ /* 0x000fc600078e020a */
[----:B------:R-:W2:Y:S01]  /*04a0*/  LDG.E.64 R6, desc[UR4][R10.64+0x8] ;  /* 0x000008040a067981 */ /* 0x000ea2000c1e1b00 */
[----:B------:R-:W-:Y:S02]  /*04b0*/  IMAD.WIDE R8, R15, 0x8, R8 ;  /* 0x000000080f087825 */ /* 0x000fe400078e0208 */
[----:B------:R-:W0:Y:S01]  /*04c0*/  LDC.64 R14, c[0x0][0x388] ;  /* 0x0000e200ff0e7b82 */ /* 0x000e220000000a00 */
[----:B------:R-:W3:Y:S04]  /*04d0*/  LDG.E.64 R2, desc[UR4][R12.64] ;  /* 0x000000040c027981 */ /* 0x000ee8000c1e1b00 */
[----:B------:R-:W4:Y:S01]  /*04e0*/  LDG.E.64 R8, desc[UR4][R8.64] ;  /* 0x0000000408087981 */ /* 0x000f22000c1e1b00 */
[----:B0-----:R-:W-:Y:S01]  /*04f0*/  IMAD.WIDE R14, R0, 0x8, R14 ;  /* 0x00000008000e7825 */ /* 0x001fe200078e020e */
[----:B--2---:R-:W-:-:S08]  /*0500*/  DFMA R4, R4, 4, -R6 ;  /* 0x401000000404782b */ /* 0x004fd00000000806 */
[----:B---3--:R-:W-:-:S08]  /*0510*/  DADD R2, R4, -R2 ;  /* 0x0000000004027229 */ /* 0x008fd00000000802 */
[----:B----4-:R-:W-:-:S07]  /*0520*/  DADD R2, R2, -R8 ;  /* 0x0000000002027229 */ /* 0x010fce0000000808 */
[----:B------:R-:W-:Y:S01]  /*0530*/  STG.E.64 desc[UR4][R14.64], R2 ;  /* 0x000000020e007986 */ /* 0x000fe2000c101b04 */
[----:B------:R-:W-:Y:S05]  /*0540*/  EXIT ;  /* 0x000000000000794d */ /* 0x000fea0003800000 */
.L_x_3:
[----:B------:R-:W-:-:S04]  /*0550*/  ISETP.NE.AND P1, PT, R2, R7, PT ;  /* 0x000000070200720c */ /* 0x000fc80003f25270 */
[----:B------:R-:W-:-:S13]  /*0560*/  ISETP.NE.OR P2, PT, R5, RZ, P1 ;  /* 0x000000ff0500720c */ /* 0x000fda0000f45670 */
[----:B------:R-:W-:Y:S05]  /*0570*/  @P2 BRA `(.L_x_4) ;  /* 0x0000000000302947 */ /* 0x000fea0003800000 */
[----:B------:R-:W0:Y:S08]  /*0580*/  LDC.64 R4, c[0x0][0x380] ;  /* 0x0000e000ff047b82 */ /* 0x000e300000000a00 */
[----:B------:R-:W1:Y:S01]  /*0590*/  LDC.64 R12, c[0x0][0x388] ;  /* 0x0000e200ff0c7b82 */ /* 0x000e620000000a00 */
[----:B0-----:R-:W-:-:S05]  /*05a0*/  IMAD.WIDE R8, R0, 0x8, R4 ;  /* 0x0000000800087825 */ /* 0x001fca00078e0204 */
[----:B------:R-:W2:Y:S01]  /*05b0*/  LDG.E.64 R4, desc[UR4][R8.64] ;  /* 0x0000000408047981 */ /* 0x000ea2000c1e1b00 */
[----:B------:R-:W-:-:S03]  /*05c0*/  IMAD.WIDE R10, R3, 0x8, R8 ;  /* 0x00000008030a7825 */ /* 0x000fc600078e0208 */
[----:B------:R-:W2:Y:S04]  /*05d0*/  LDG.E.64 R6, desc[UR4][R8.64+-0x8] ;  /* 0xfffff80408067981 */ /* 0x000ea8000c1e1b00 */
[----:B------:R-:W3:Y:S01]  /*05e0*/  LDG.E.64 R2, desc[UR4][R10.64] ;  /* 0x000000040a027981 */ /* 0x000ee2000c1e1b00 */
[----:B-1----:R-:W-:Y:S01]  /*05f0*/  IMAD.WIDE R12, R0, 0x8, R12 ;  /* 0x00000008000c7825 */ /* 0x002fe200078e020c */
[----:B--2---:R-:W-:-:S08]  /*0600*/  DFMA R4, R4, 4, -R6 ;  /* 0x401000000404782b */ /* 0x004fd00000000806 */
[----:B---3--:R-:W-:-:S07]  /*0610*/  DADD R2, R4, -R2 ;  /* 0x0000000004027229 */ /* 0x008fce0000000802 */
[----:B------:R-:W-:Y:S01]  /*0620*/  STG.E.64 desc[UR4][R12.64], R2 ;  /* 0x000000020c007986 */ /* 0x000fe2000c101b04 */
[----:B------:R-:W-:Y:S05]  /*0630*/  EXIT ;  /* 0x000000000000794d */ /* 0x000fea0003800000 */
.L_x_4:
[----:B------:R-:W-:-:S13]  /*0640*/  ISETP.NE.OR P2, PT, R2, R7, P0 ;  /* 0x000000070200720c */ /* 0x000fda0000745670 */
        /* <DEDUP_REMOVED lines=14> */
.L_x_5:
        /* <DEDUP_REMOVED lines=17> */
.L_x_6:
[----:B------:R-:W-:-:S13]  /*0840*/  ISETP.NE.AND P1, PT, R5, RZ, PT ;  /* 0x000000ff0500720c */ /* 0x000fda0003f25270 */
[----:B------:R-:W-:Y:S05]  /*0850*/  @P1 BRA `(.L_x_7) ;  /* 0x0000000000381947 */ /* 0x000fea0003800000 */
[----:B------:R-:W0:Y:S08]  /*0860*/  LDC.64 R4, c[0x0][0x380] ;  /* 0x0000e000ff047b82 */ /* 0x000e300000000a00 */
[----:B------:R-:W1:Y:S01]  /*0870*/  LDC.64 R14, c[0x0][0x388] ;  /* 0x0000e200ff0e7b82 */ /* 0x000e620000000a00 */
[----:B0-----:R-:W-:-:S05]  /*0880*/  IMAD.WIDE R10, R0, 0x8, R4 ;  /* 0x00000008000a7825 */ /* 0x001fca00078e0204 */
[----:B------:R-:W2:Y:S04]  /*0890*/  LDG.E.64 R4, desc[UR4][R10.64] ;  /* 0x000000040a047981 */ /* 0x000ea8000c1e1b00 */
[----:B------:R-:W2:Y:S01]  /*08a0*/  LDG.E.64 R6, desc[UR4][R10.64+-0x8] ;  /* 0xfffff8040a067981 */ /* 0x000ea2000c1e1b00 */
[----:B------:R-:W-:-:S03]  /*08b0*/  IMAD.WIDE R12, R3, 0x8, R10 ;  /* 0x00000008030c7825 */ /* 0x000fc600078e020a */
[----:B------:R-:W3:Y:S04]  /*08c0*/  LDG.E.64 R8, desc[UR4][R10.64+0x8] ;  /* 0x000008040a087981 */ /* 0x000ee8000c1e1b00 */
[----:B------:R-:W4:Y:S01]  /*08d0*/  LDG.E.64 R2, desc[UR4][R12.64] ;  /* 0x000000040c027981 */ /* 0x000f22000c1e1b00 */
[----:B-1----:R-:W-:Y:S01]  /*08e0*/  IMAD.WIDE R14, R0, 0x8, R14 ;  /* 0x00000008000e7825 */ /* 0x002fe200078e020e */
[----:B--2---:R-:W-:-:S08]  /*08f0*/  DFMA R4, R4, 4, -R6 ;  /* 0x401000000404782b */ /* 0x004fd00000000806 */
[----:B---3--:R-:W-:-:S08]  /*0900*/  DADD R4, R4, -R8 ;  /* 0x0000000004047229 */ /* 0x008fd00000000808 */
[----:B----4-:R-:W-:-:S07]  /*0910*/  DADD R2, R4, -R2 ;  /* 0x0000000004027229 */ /* 0x010fce0000000802 */
[----:B------:R-:W-:Y:S01]  /*0920*/  STG.E.64 desc[UR4][R14.64], R2 ;  /* 0x000000020e007986 */ /* 0x000fe2000c101b04 */
[----:B------:R-:W-:Y:S05]  /*0930*/  EXIT ;  /* 0x000000000000794d */ /* 0x000fea0003800000 */
.L_x_7:
[----:B------:R-:W-:Y:S05]  /*0940*/  @P0 EXIT ;  /* 0x000000000000094d */ /* 0x000fea0003800000 */
[----:B------:R-:W0:Y:S01]  /*0950*/  LDC.64 R8, c[0x0][0x380] ;  /* 0x0000e000ff087b82 */ /* 0x000e220000000a00 */
[C---:B------:R-:W-:Y:S01]  /*0960*/  IADD3 R13, PT, PT, R0.reuse, -R3, RZ ;  /* 0x80000003000d7210 */ /* 0x040fe20007ffe0ff */
[----:B0-----:R-:W-:-:S05]  /*0970*/  IMAD.WIDE R10, R0, 0x8, R8 ;  /* 0x00000008000a7825 */ /* 0x001fca00078e0208 */
[----:B------:R-:W2:Y:S04]  /*0980*/  LDG.E.64 R4, desc[UR4][R10.64] ;  /* 0x000000040a047981 */ /* 0x000ea8000c1e1b00 */
        /* <DEDUP_REMOVED lines=11> */
.L_x_8:
[----:B------:R-:W-:-:S00]  /*0a40*/  BRA `(.L_x_8) ;  /* 0xfffffffc00fc7947 */ /* 0x000fc0000383ffff */
[----:B------:R-:W-:-:S00]  /*0a50*/  NOP ;  /* 0x0000000000007918 */ /* 0x000fc00000000000 */
        /* <DEDUP_REMOVED lines=10> */
.L_x_26:


//--------------------- .text._Z3dotPdS_S_i       --------------------------
	.section	.text._Z3dotPdS_S_i,"ax",@progbits
	.align	128
        .global         _Z3dotPdS_S_i
        .type           _Z3dotPdS_S_i,@function
        .size           _Z3dotPdS_S_i,(.L_x_27 - _Z3dotPdS_S_i)
        .other          _Z3dotPdS_S_i,@"STO_CUDA_ENTRY STV_DEFAULT"
_Z3dotPdS_S_i:
.text._Z3dotPdS_S_i:
[----:B------:R-:W-:Y:S01]  /*0000*/  LDC R1, c[0x0][0x37c] ;  /* 0x0000df00ff017b82 */ /* 0x000fe20000000800 */
[----:B------:R-:W0:Y:S01]  /*0010*/  S2R R15, SR_TID.X ;  /* 0x00000000000f7919 */ /* 0x000e220000002100 */
[----:B------:R-:W1:Y:S01]  /*0020*/  LDCU UR4, c[0x0][0x360] ;  /* 0x00006c00ff0477ac */ /* 0x000e620008000800 */
[----:B------:R-:W-:Y:S01]  /*0030*/  BSSY.RECONVERGENT B0, `(.L_x_9) ;  /* 0x0000017000007945 */ /* 0x000fe20003800200 */
[----:B------:R-:W-:Y:S01]  /*0040*/  CS2R R2, SRZ ;  /* 0x0000000000027805 */ /* 0x000fe2000001ff00 */
[----:B------:R-:W0:Y:S01]  /*0050*/  S2R R0, SR_CTAID.X ;  /* 0x0000000000007919 */ /* 0x000e220000002500 */
[----:B------:R-:W2:Y:S01]  /*0060*/  LDCU UR5, c[0x0][0x398] ;  /* 0x00007300ff0577ac */ /* 0x000ea20008000800 */
[----:B------:R-:W3:Y:S01]  /*0070*/  LDCU.64 UR6, c[0x0][0x358] ;  /* 0x00006b00ff0677ac */ /* 0x000ee20008000a00 */
[----:B-1----:R-:W-:Y:S02]  /*0080*/  IMAD.U32 R12, RZ, RZ, UR4 ;  /* 0x00000004ff0c7e24 */ /* 0x002fe4000f8e00ff */
[----:B0-----:R-:W-:-:S05]  /*0090*/  IMAD R4, R0, UR4, R15 ;  /* 0x0000000400047c24 */ /* 0x001fca000f8e020f */
[----:B--2---:R-:W-:-:S13]  /*00a0*/  ISETP.GE.AND P0, PT, R4, UR5, PT ;  /* 0x0000000504007c0c */ /* 0x004fda000bf06270 */
[----:B---3--:R-:W-:Y:S05]  /*00b0*/  @P0 BRA `(.L_x_10) ;  /* 0x0000000000380947 */ /* 0x008fea0003800000 */
[----:B------:R-:W0:Y:S01]  /*00c0*/  LDC.64 R8, c[0x0][0x380] ;  /* 0x0000e000ff087b82 */ /* 0x000e220000000a00 */
[----:B------:R-:W1:Y:S01]  /*00d0*/  LDCU UR4, c[0x0][0x370] ;  /* 0x00006e00ff0477ac */ /* 0x000e620008000800 */
[----:B------:R-:W-:Y:S01]  /*00e0*/  IMAD.MOV.U32 R13, RZ, RZ, R4 ;  /* 0x000000ffff0d7224 */ /* 0x000fe200078e0004 */
[----:B------:R-:W-:-:S05]  /*00f0*/  CS2R R2, SRZ ;  /* 0x0000000000027805 */ /* 0x000fca000001ff00 */
[----:B------:R-:W2:Y:S01]  /*0100*/  LDC.64 R10, c[0x0][0x388] ;  /* 0x0000e200ff0a7b82 */ /* 0x000ea20000000a00 */
[----:B-1----:R-:W-:-:S07]  /*0110*/  IMAD R14, R12, UR4, RZ ;  /* 0x000000040c0e7c24 */ /* 0x002fce000f8e02ff */
.L_x_11:
[----:B0-----:R-:W-:-:S04]  /*0120*/  IMAD.WIDE R4, R13, 0x8, R8 ;  /* 0x000000080d047825 */ /* 0x001fc800078e0208 */
[----:B--2---:R-:W-:Y:S02]  /*0130*/  IMAD.WIDE R6, R13, 0x8, R10 ;  /* 0x000000080d067825 */ /* 0x004fe400078e020a */
[----:B------:R-:W2:Y:S04]  /*0140*/  LDG.E.64 R4, desc[UR6][R4.64] ;  /* 0x0000000604047981 */ /* 0x000ea8000c1e1b00 */
[----:B------:R-:W2:Y:S01]  /*0150*/  LDG.E.64 R6, desc[UR6][R6.64] ;  /* 0x0000000606067981 */ /* 0x000ea2000c1e1b00 */
[----:B------:R-:W-:-:S05]  /*0160*/  IMAD.IADD R13, R14, 0x1, R13 ;  /* 0x000000010e0d7824 */ /* 0x000fca00078e020d */
[----:B------:R-:W-:Y:S01]  /*0170*/  ISETP.GE.AND P0, PT, R13, UR5, PT ;  /* 0x000000050d007c0c */ /* 0x000fe2000bf06270 */
[----:B--2---:R-:W-:-:S12]  /*0180*/  DFMA R2, R4, R6, R2 ;  /* 0x000000060402722b */ /* 0x004fd80000000002 */
[----:B------:R-:W-:Y:S05]  /*0190*/  @!P0 BRA `(.L_x_11) ;  /* 0xfffffffc00e08947 */ /* 0x000fea000383ffff */
.L_x_10:
[----:B------:R-:W-:Y:S05]  /*01a0*/  BSYNC.RECONVERGENT B0 ;  /* 0x0000000000007941 */ /* 0x000fea0003800200 */
.L_x_9:
[----:B------:R-:W0:Y:S01]  /*01b0*/  S2UR UR5, SR_CgaCtaId ;  /* 0x00000000000579c3 */ /* 0x000e220000008800 */
[----:B------:R-:W-:Y:S01]  /*01c0*/  UMOV UR4, 0x400 ;  /* 0x0000040000047882 */ /* 0x000fe20000000000 */
[----:B------:R-:W-:Y:S02]  /*01d0*/  ISETP.GE.U32.AND P1, PT, R12, 0x2, PT ;  /* 0x000000020c00780c */ /* 0x000fe40003f26070 */
[----:B------:R-:W-:Y:S01]  /*01e0*/  ISETP.NE.AND P0, PT, R15, RZ, PT ;  /* 0x000000ff0f00720c */ /* 0x000fe20003f05270 */
[----:B0-----:R-:W-:-:S06]  /*01f0*/  ULEA UR4, UR5, UR4, 0x18 ;  /* 0x0000000405047291 */ /* 0x001fcc000f8ec0ff */
[----:B------:R-:W-:-:S05]  /*0200*/  LEA R7, R15, UR4, 0x3 ;  /* 0x000000040f077c11 */ /* 0x000fca000f8e18ff */
[----:B------:R0:W-:Y:S01]  /*0210*/  STS.64 [R7], R2 ;  /* 0x0000000207007388 */ /* 0x0001e20000000a00 */
[----:B------:R-:W-:Y:S06]  /*0220*/  BAR.SYNC.DEFER_BLOCKING 0x0 ;  /* 0x0000000000007b1d */ /* 0x000fec0000010000 */
[----:B------:R-:W-:Y:S05]  /*0230*/  @!P1 BRA `(.L_x_12) ;  /* 0x00000000002c9947 */ /* 0x000fea0003800000 */
.L_x_13:
[----:B------:R-:W-:-:S04]  /*0240*/  SHF.R.U32.HI R8, RZ, 0x1, R12 ;  /* 0x00000001ff087819 */ /* 0x000fc8000001160c */
[----:B------:R-:W-:-:S13]  /*0250*/  ISETP.GE.U32.AND P1, PT, R15, R8, PT ;  /* 0x000000080f00720c */ /* 0x000fda0003f26070 */
[----:B------:R-:W-:Y:S01]  /*0260*/  @!P1 IMAD R6, R8, 0x8, R7 ;  /* 0x0000000808069824 */ /* 0x000fe200078e0207 */
[----:B------:R-:W-:Y:S04]  /*0270*/  @!P1 LDS.64 R4, [R7] ;  /* 0x0000000007049984 */ /* 0x000fe80000000a00 */
[----:B0-----:R-:W0:Y:S02]  /*0280*/  @!P1 LDS.64 R2, [R6] ;  /* 0x0000000006029984 */ /* 0x001e240000000a00 */
[----:B0-----:R-:W-:-:S07]  /*0290*/  @!P1 DADD R2, R2, R4 ;  /* 0x0000000002029229 */ /* 0x001fce0000000004 */
[----:B------:R1:W-:Y:S01]  /*02a0*/  @!P1 STS.64 [R7], R2 ;  /* 0x0000000207009388 */ /* 0x0003e20000000a00 */
[----:B------:R-:W-:Y:S01]  /*02b0*/  BAR.SYNC.DEFER_BLOCKING 0x0 ;  /* 0x0000000000007b1d */ /* 0x000fe20000010000 */
[----:B------:R-:W-:Y:S01]  /*02c0*/  ISETP.GT.U32.AND P1, PT, R12, 0x3, PT ;  /* 0x000000030c00780c */ /* 0x000fe20003f24070 */
[----:B------:R-:W-:-:S12]  /*02d0*/  IMAD.MOV.U32 R12, RZ, RZ, R8 ;  /* 0x000000ffff0c7224 */ /* 0x000fd800078e0008 */
[----:B-1----:R-:W-:Y:S05]  /*02e0*/  @P1 BRA `(.L_x_13) ;  /* 0xfffffffc00d41947 */ /* 0x002fea000383ffff */
.L_x_12:
[----:B------:R-:W-:Y:S05]  /*02f0*/  @P0 EXIT ;  /* 0x000000000000094d */ /* 0x000fea0003800000 */
[----:B------:R-:W1:Y:S01]  /*0300*/  S2UR UR5, SR_CgaCtaId ;  /* 0x00000000000579c3 */ /* 0x000e620000008800 */
[----:B------:R-:W-:-:S07]  /*0310*/  UMOV UR4, 0x400 ;  /* 0x0000040000047882 */ /* 0x000fce0000000000 */
[----:B------:R-:W2:Y:S01]  /*0320*/  LDC.64 R4, c[0x0][0x390] ;  /* 0x0000e400ff047b82 */ /* 0x000ea20000000a00 */
[----:B-1----:R-:W-:Y:S01]  /*0330*/  ULEA UR4, UR5, UR4, 0x18 ;  /* 0x0000000405047291 */ /* 0x002fe2000f8ec0ff */
[----:B--2---:R-:W-:-:S08]  /*0340*/  IMAD.WIDE.U32 R4, R0, 0x8, R4 ;  /* 0x0000000800047825 */ /* 0x004fd000078e0004 */
[----:B0-----:R-:W0:Y:S04]  /*0350*/  LDS.64 R2, [UR4] ;  /* 0x00000004ff027984 */ /* 0x001e280008000a00 */
[----:B0-----:R-:W-:Y:S01]  /*0360*/  STG.E.64 desc[UR6][R4.64], R2 ;  /* 0x0000000204007986 */ /* 0x001fe2000c101b06 */
[----:B------:R-:W-:Y:S05]  /*0370*/  EXIT ;  /* 0x000000000000794d */ /* 0x000fea0003800000 */
.L_x_14:
        /* <DEDUP_REMOVED lines=16> */
.L_x_27:


//--------------------- .text._Z9vecAddSubPdS_S_di --------------------------
	.section	.text._Z9vecAddSubPdS_S_di,"ax",@progbits
	.align	128
        .global         _Z9vecAddSubPdS_S_di
        .type           _Z9vecAddSubPdS_S_di,@function
        .size           _Z9vecAddSubPdS_S_di,(.L_x_28 - _Z9vecAddSubPdS_S_di)
        .other          _Z9vecAddSubPdS_S_di,@"STO_CUDA_ENTRY STV_DEFAULT"
_Z9vecAddSubPdS_S_di:
.text._Z9vecAddSubPdS_S_di:
[----:B------:R-:W-:Y:S01]  /*0000*/  LDC R1, c[0x0][0x37c] ;  /* 0x0000df00ff017b82 */ /* 0x000fe20000000800 */
[----:B------:R-:W0:Y:S07]  /*0010*/  S2R R0, SR_TID.X ;  /* 0x0000000000007919 */ /* 0x000e2e0000002100 */
[----:B------:R-:W0:Y:S01]  /*0020*/  S2UR UR4, SR_CTAID.X ;  /* 0x00000000000479c3 */ /* 0x000e220000002500 */
[----:B------:R-:W1:Y:S01]  /*0030*/  LDCU UR5, c[0x0][0x3a0] ;  /* 0x00007400ff0577ac */ /* 0x000e620008000800 */
[----:B------:R-:W-:Y:S06]  /*0040*/  BSSY.RECONVERGENT B0, `(.L_x_15) ;  /* 0x000001a000007945 */ /* 0x000fec0003800200 */
[----:B------:R-:W0:Y:S02]  /*0050*/  LDC R19, c[0x0][0x360] ;  /* 0x0000d800ff137b82 */ /* 0x000e240000000800 */
[----:B0-----:R-:W-:-:S05]  /*0060*/  IMAD R0, R19, UR4, R0 ;  /* 0x0000000413007c24 */ /* 0x001fca000f8e0200 */
[----:B-1----:R-:W-:-:S13]  /*0070*/  ISETP.GE.AND P0, PT, R0, UR5, PT ;  /* 0x0000000500007c0c */ /* 0x002fda000bf06270 */
[----:B------:R-:W-:Y:S05]  /*0080*/  @P0 BRA `(.L_x_16) ;  /* 0x0000000000540947 */ /* 0x000fea0003800000 */
[----:B------:R-:W0:Y:S01]  /*0090*/  LDC.64 R20, c[0x0][0x358] ;  /* 0x0000d600ff147b82 */ /* 0x000e220000000a00 */
[----:B------:R-:W1:Y:S07]  /*00a0*/  LDCU UR4, c[0x0][0x370] ;  /* 0x00006e00ff0477ac */ /* 0x000e6e0008000800 */
[----:B------:R-:W2:Y:S08]  /*00b0*/  LDC.64 R2, c[0x0][0x380] ;  /* 0x0000e000ff027b82 */ /* 0x000eb00000000a00 */
[----:B------:R-:W3:Y:S01]  /*00c0*/  LDC.64 R4, c[0x0][0x388] ;  /* 0x0000e200ff047b82 */ /* 0x000ee20000000a00 */
[----:B-1----:R-:W-:-:S07]  /*00d0*/  IMAD R19, R19, UR4, RZ ;  /* 0x0000000413137c24 */ /* 0x002fce000f8e02ff */
[----:B------:R-:W1:Y:S08]  /*00e0*/  LDC.64 R6, c[0x0][0x390] ;  /* 0x0000e400ff067b82 */ /* 0x000e700000000a00 */
[----:B------:R-:W4:Y:S02]  /*00f0*/  LDC.64 R8, c[0x0][0x398] ;  /* 0x0000e600ff087b82 */ /* 0x000f240000000a00 */
.L_x_17:
[----:B0-----:R-:W-:Y:S01]  /*0100*/  R2UR UR6, R20 ;  /* 0x00000000140672ca */ /* 0x001fe200000e0000 */
[----:B--2---:R-:W-:Y:S01]  /*0110*/  IMAD.WIDE R10, R0, 0x8, R2 ;  /* 0x00000008000a7825 */ /* 0x004fe200078e0202 */
[C---:B------:R-:W-:Y:S02]  /*0120*/  R2UR UR7, R21.reuse ;  /* 0x00000000150772ca */ /* 0x040fe400000e0000 */
[----:B------:R-:W-:Y:S01]  /*0130*/  R2UR UR8, R20 ;  /* 0x00000000140872ca */ /* 0x000fe200000e0000 */
[----:B---3--:R-:W-:Y:S01]  /*0140*/  IMAD.WIDE R12, R0, 0x8, R4 ;  /* 0x00000008000c7825 */ /* 0x008fe200078e0204 */
[----:B------:R-:W-:-:S09]  /*0150*/  R2UR UR9, R21 ;  /* 0x00000000150972ca */ /* 0x000fd200000e0000 */
[----:B------:R-:W4:Y:S04]  /*0160*/  LDG.E.64 R10, desc[UR6][R10.64] ;  /* 0x000000060a0a7981 */ /* 0x000f28000c1e1b00 */
[----:B------:R-:W4:Y:S01]  /*0170*/  LDG.E.64 R12, desc[UR8][R12.64] ;  /* 0x000000080c0c7981 */ /* 0x000f22000c1e1b00 */
[----:B-1----:R-:W-:Y:S01]  /*0180*/  IMAD.WIDE R16, R0, 0x8, R6 ;  /* 0x0000000800107825 */ /* 0x002fe200078e0206 */
[----:B------:R-:W-:-:S04]  /*0190*/  IADD3 R0, PT, PT, R19, R0, RZ ;  /* 0x0000000013007210 */ /* 0x000fc80007ffe0ff */
[----:B------:R-:W-:Y:S01]  /*01a0*/  ISETP.GE.AND P0, PT, R0, UR5, PT ;  /* 0x0000000500007c0c */ /* 0x000fe2000bf06270 */
[----:B----4-:R-:W-:-:S07]  /*01b0*/  DFMA R14, R12, R8, R10 ;  /* 0x000000080c0e722b */ /* 0x010fce000000000a */
[----:B------:R0:W-:Y:S05]  /*01c0*/  STG.E.64 desc[UR6][R16.64], R14 ;  /* 0x0000000e10007986 */ /* 0x0001ea000c101b06 */
[----:B------:R-:W-:Y:S05]  /*01d0*/  @!P0 BRA `(.L_x_17) ;  /* 0xfffffffc00c88947 */ /* 0x000fea000383ffff */
.L_x_16:
[----:B------:R-:W-:Y:S05]  /*01e0*/  BSYNC.RECONVERGENT B0 ;  /* 0x0000000000007941 */ /* 0x000fea0003800200 */
.L_x_15:
[----:B------:R-:W-:Y:S06]  /*01f0*/  BAR.SYNC.DEFER_BLOCKING 0x0 ;  /* 0x0000000000007b1d */ /* 0x000fec0000010000 */
[----:B------:R-:W-:Y:S05]  /*0200*/  EXIT ;  /* 0x000000000000794d */ /* 0x000fea0003800000 */
.L_x_18:
        /* <DEDUP_REMOVED lines=15> */
.L_x_28:


//--------------------- .text._Z6matVecPdS_S_i    --------------------------
	.section	.text._Z6matVecPdS_S_i,"ax",@progbits
	.align	128
        .global         _Z6matVecPdS_S_i
        .type           _Z6matVecPdS_S_i,@function
        .size           _Z6matVecPdS_S_i,(.L_x_29 - _Z6matVecPdS_S_i)
        .other          _Z6matVecPdS_S_i,@"STO_CUDA_ENTRY STV_DEFAULT"
_Z6matVecPdS_S_i:
.text._Z6matVecPdS_S_i:
[----:B------:R-:W-:Y:S01]  /*0000*/  LDC R1, c[0x0][0x37c] ;  /* 0x0000df00ff017b82 */ /* 0x000fe20000000800 */
[----:B------:R-:W0:Y:S07]  /*0010*/  S2R R3, SR_TID.X ;  /* 0x0000000000037919 */ /* 0x000e2e0000002100 */
[----:B------:R-:W0:Y:S01]  /*0020*/  S2UR UR4, SR_CTAID.X ;  /* 0x00000000000479c3 */ /* 0x000e220000002500 */
[----:B------:R-:W1:Y:S07]  /*0030*/  LDCU UR16, c[0x0][0x398] ;  /* 0x00007300ff1077ac */ /* 0x000e6e0008000800 */
[----:B------:R-:W0:Y:S02]  /*0040*/  LDC R0, c[0x0][0x360] ;  /* 0x0000d800ff007b82 */ /* 0x000e240000000800 */
[----:B0-----:R-:W-:-:S05]  /*0050*/  IMAD R0, R0, UR4, R3 ;  /* 0x0000000400007c24 */ /* 0x001fca000f8e0203 */
[----:B-1----:R-:W-:-:S13]  /*0060*/  ISETP.GE.AND P0, PT, R0, UR16, PT ;  /* 0x0000001000007c0c */ /* 0x002fda000bf06270 */
[----:B------:R-:W-:Y:S05]  /*0070*/  @P0 EXIT ;  /* 0x000000000000094d */ /* 0x000fea0003800000 */
[----:B------:R-:W-:Y:S01]  /*0080*/  UISETP.GE.AND UP0, UPT, UR16, 0x1, UPT ;  /* 0x000000011000788c */ /* 0x000fe2000bf06270 */
[----:B------:R-:W-:Y:S01]  /*0090*/  CS2R R24, SRZ ;  /* 0x0000000000187805 */ /* 0x000fe2000001ff00 */
[----:B------:R-:W0:Y:S07]  /*00a0*/  LDCU.64 UR14, c[0x0][0x358] ;  /* 0x00006b00ff0e77ac */ /* 0x000e2e0008000a00 */
[----:B------:R-:W-:Y:S05]  /*00b0*/  BRA.U !UP0, `(.L_x_19) ;  /* 0x0000000908707547 */ /* 0x000fea000b800000 */
[----:B------:R-:W-:Y:S01]  /*00c0*/  UISETP.GE.U32.AND UP1, UPT, UR16, 0x10, UPT ;  /* 0x000000101000788c */ /* 0x000fe2000bf26070 */
[----:B------:R-:W-:Y:S01]  /*00d0*/  HFMA2 R3, -RZ, RZ, 0, 0 ;  /* 0x00000000ff037431 */ /* 0x000fe200000001ff */
[----:B------:R-:W-:Y:S02]  /*00e0*/  ULOP3.LUT UR12, UR16, 0xf, URZ, 0xc0, !UPT ;  /* 0x0000000f100c7892 */ /* 0x000fe4000f8ec0ff */
[----:B------:R-:W-:Y:S01]  /*00f0*/  IMAD R2, R0, UR16, RZ ;  /* 0x0000001000027c24 */ /* 0x000fe2000f8e02ff */
[----:B------:R-:W-:Y:S01]  /*0100*/  CS2R R24, SRZ ;  /* 0x0000000000187805 */ /* 0x000fe2000001ff00 */
[----:B------:R-:W-:-:S03]  /*0110*/  UISETP.NE.AND UP0, UPT, UR12, URZ, UPT ;  /* 0x000000ff0c00728c */ /* 0x000fc6000bf05270 */
[----:B------:R-:W-:Y:S08]  /*0120*/  BRA.U !UP1, `(.L_x_20) ;  /* 0x00000005091c7547 */ /* 0x000ff0000b800000 */
[----:B------:R-:W1:Y:S01]  /*0130*/  LDCU.128 UR8, c[0x0][0x380] ;  /* 0x00007000ff0877ac */ /* 0x000e620008000c00 */
[----:B------:R-:W-:Y:S01]  /*0140*/  IMAD.MOV.U32 R26, RZ, RZ, R2 ;  /* 0x000000ffff1a7224 */ /* 0x000fe200078e0002 */
[----:B------:R-:W-:Y:S01]  /*0150*/  CS2R R24, SRZ ;  /* 0x0000000000187805 */ /* 0x000fe2000001ff00 */
[----:B------:R-:W-:-:S06]  /*0160*/  ULOP3.LUT UR13, UR16, 0x7ffffff0, URZ, 0xc0, !UPT ;  /* 0x7ffffff0100d7892 */ /* 0x000fcc000f8ec0ff */
[----:B------:R-:W-:Y:S01]  /*0170*/  MOV R3, UR13 ;  /* 0x0000000d00037c02 */ /* 0x000fe20008000f00 */
[----:B-1----:R-:W-:Y:S02]  /*0180*/  UIADD3 UR4, UP2, UPT, UR10, 0x40, URZ ;  /* 0x000000400a047890 */ /* 0x002fe4000ff5e0ff */
[----:B------:R-:W-:Y:S02]  /*0190*/  UIADD3 UR6, UP1, UPT, UR8, 0x40, URZ ;  /* 0x0000004008067890 */ /* 0x000fe4000ff3e0ff */
[----:B------:R-:W-:Y:S02]  /*01a0*/  UIADD3.X UR5, UPT, UPT, URZ, UR11, URZ, UP2, !UPT ;  /* 0x0000000bff057290 */ /* 0x000fe400097fe4ff */
[----:B------:R-:W-:Y:S01]  /*01b0*/  IMAD.U32 R10, RZ, RZ, UR4 ;  /* 0x00000004ff0a7e24 */ /* 0x000fe2000f8e00ff */
[----:B------:R-:W-:Y:S02]  /*01c0*/  UIADD3 UR8, UPT, UPT, -UR13, URZ, URZ ;  /* 0x000000ff0d087290 */ /* 0x000fe4000fffe1ff */
[----:B------:R-:W-:Y:S01]  /*01d0*/  UIADD3.X UR7, UPT, UPT, URZ, UR9, URZ, UP1, !UPT ;  /* 0x00000009ff077290 */ /* 0x000fe20008ffe4ff */
[----:B------:R-:W-:-:S11]  /*01e0*/  MOV R11, UR5 ;  /* 0x00000005000b7c02 */ /* 0x000fd60008000f00 */
.L_x_21:
[----:B------:R-:W-:Y:S01]  /*01f0*/  MOV R5, UR7 ;  /* 0x0000000700057c02 */ /* 0x000fe20008000f00 */
[----:B------:R-:W-:Y:S01]  /*0200*/  IMAD.U32 R4, RZ, RZ, UR6 ;  /* 0x00000006ff047e24 */ /* 0x000fe2000f8e00ff */
[----:B------:R-:W-:Y:S01]  /*0210*/  MOV R7, R11 ;  /* 0x0000000b00077202 */ /* 0x000fe20000000f00 */
[----:B------:R-:W-:Y:S02]  /*0220*/  IMAD.MOV.U32 R6, RZ, RZ, R10 ;  /* 0x000000ffff067224 */ /* 0x000fe400078e000a */
[----:B------:R-:W-:-:S03]  /*0230*/  IMAD.WIDE R4, R26, 0x8, R4 ;  /* 0x000000081a047825 */ /* 0x000fc600078e0204 */
[----:B0-----:R-:W2:Y:S04]  /*0240*/  LDG.E.64 R22, desc[UR14][R6.64+-0x40] ;  /* 0xffffc00e06167981 */ /* 0x001ea8000c1e1b00 */
[----:B------:R-:W2:Y:S04]  /*0250*/  LDG.E.64 R12, desc[UR14][R4.64+-0x40] ;  /* 0xffffc00e040c7981 */ /* 0x000ea8000c1e1b00 */
[----:B------:R-:W3:Y:S04]  /*0260*/  LDG.E.64 R20, desc[UR14][R6.64+-0x38] ;  /* 0xffffc80e06147981 */ /* 0x000ee8000c1e1b00 */
[----:B------:R-:W3:Y:S04]  /*0270*/  LDG.E.64 R16, desc[UR14][R4.64+-0x38] ;  /* 0xffffc80e04107981 */ /* 0x000ee8000c1e1b00 */
[----:B------:R-:W4:Y:S04]  /*0280*/  LDG.E.64 R14, desc[UR14][R6.64+-0x30] ;  /* 0xffffd00e060e7981 */ /* 0x000f28000c1e1b00 */
[----:B------:R-:W4:Y:S04]  /*0290*/  LDG.E.64 R10, desc[UR14][R4.64+-0x30] ;  /* 0xffffd00e040a7981 */ /* 0x000f28000c1e1b00 */
[----:B------:R-:W5:Y:S04]  /*02a0*/  LDG.E.64 R18, desc[UR14][R6.64+-0x28] ;  /* 0xffffd80e06127981 */ /* 0x000f68000c1e1b00 */
[----:B------:R-:W5:Y:S01]  /*02b0*/  LDG.E.64 R8, desc[UR14][R4.64+-0x28] ;  /* 0xffffd80e04087981 */ /* 0x000f62000c1e1b00 */
[----:B--2---:R-:W-:-:S03]  /*02c0*/  DFMA R22, R12, R22, R24 ;  /* 0x000000160c16722b */ /* 0x004fc60000000018 */
[----:B------:R-:W2:Y:S04]  /*02d0*/  LDG.E.64 R24, desc[UR14][R6.64+-0x20] ;  /* 0xffffe00e06187981 */ /* 0x000ea8000c1e1b00 */
[----:B------:R-:W2:Y:S01]  /*02e0*/  LDG.E.64 R12, desc[UR14][R4.64+-0x20] ;  /* 0xffffe00e040c7981 */ /* 0x000ea2000c1e1b00 */
[----:B---3--:R-:W-:-:S03]  /*02f0*/  DFMA R20, R16, R20, R22 ;  /* 0x000000141014722b */ /* 0x008fc60000000016 */
[----:B------:R-:W3:Y:S04]  /*0300*/  LDG.E.64 R22, desc[UR14][R6.64+-0x18] ;  /* 0xffffe80e06167981 */ /* 0x000ee8000c1e1b00 */
[----:B------:R-:W3:Y:S01]  /*0310*/  LDG.E.64 R16, desc[UR14][R4.64+-0x18] ;  /* 0xffffe80e04107981 */ /* 0x000ee2000c1e1b00 */
[----:B----4-:R-:W-:-:S03]  /*0320*/  DFMA R14, R10, R14, R20 ;  /* 0x0000000e0a0e722b */ /* 0x010fc60000000014 */
[----:B------:R-:W4:Y:S04]  /*0330*/  LDG.E.64 R10, desc[UR14][R6.64+-0x10] ;  /* 0xfffff00e060a7981 */ /* 0x000f28000c1e1b00 */
[----:B------:R-:W4:Y:S01]  /*0340*/  LDG.E.64 R20, desc[UR14][R4.64+-0x10] ;  /* 0xfffff00e04147981 */ /* 0x000f22000c1e1b00 */
[----:B-----5:R-:W-:-:S03]  /*0350*/  DFMA R18, R8, R18, R14 ;  /* 0x000000120812722b */ /* 0x020fc6000000000e */
        /* <DEDUP_REMOVED lines=26> */
[----:B------:R-:W-:Y:S01]  /*0500*/  UIADD3 UR8, UPT, UPT, UR8, 0x10, URZ ;  /* 0x0000001008087890 */ /* 0x000fe2000fffe0ff */
[----:B------:R-:W-:-:S03]  /*0510*/  IADD3 R26, PT, PT, R26, 0x10, RZ ;  /* 0x000000101a1a7810 */ /* 0x000fc60007ffe0ff */
[----:B------:R-:W-:Y:S01]  /*0520*/  UISETP.NE.AND UP1, UPT, UR8, URZ, UPT ;  /* 0x000000ff0800728c */ /* 0x000fe2000bf25270 */
[----:B--2---:R-:W-:-:S08]  /*0530*/  DFMA R10, R14, R12, R10 ;  /* 0x0000000c0e0a722b */ /* 0x004fd0000000000a */
[----:B---3--:R-:W-:-:S08]  /*0540*/  DFMA R10, R18, R16, R10 ;  /* 0x00000010120a722b */ /* 0x008fd0000000000a */
[----:B----4-:R-:W-:Y:S01]  /*0550*/  DFMA R24, R24, R22, R10 ;  /* 0x000000161818722b */ /* 0x010fe2000000000a */
[----:B------:R-:W-:-:S05]  /*0560*/  IADD3 R10, P0, PT, R6, 0x80, RZ ;  /* 0x00000080060a7810 */ /* 0x000fca0007f1e0ff */
[----:B------:R-:W-:Y:S02]  /*0570*/  IMAD.X R11, RZ, RZ, R7, P0 ;  /* 0x000000ffff0b7224 */ /* 0x000fe400000e0607 */
[----:B-----5:R-:W-:Y:S01]  /*0580*/  DFMA R24, R20, R8, R24 ;  /* 0x000000081418722b */ /* 0x020fe20000000018 */
[----:B------:R-:W-:Y:S10]  /*0590*/  BRA.U UP1, `(.L_x_21) ;  /* 0xfffffffd01147547 */ /* 0x000ff4000b83ffff */
.L_x_20:
[----:B------:R-:W-:Y:S05]  /*05a0*/  BRA.U !UP0, `(.L_x_19) ;  /* 0x0000000508347547 */ /* 0x000fea000b800000 */
[----:B------:R-:W-:Y:S02]  /*05b0*/  UISETP.GE.U32.AND UP0, UPT, UR12, 0x8, UPT ;  /* 0x000000080c00788c */ /* 0x000fe4000bf06070 */
[----:B------:R-:W-:-:S04]  /*05c0*/  ULOP3.LUT UR5, UR16, 0x7, URZ, 0xc0, !UPT ;  /* 0x0000000710057892 */ /* 0x000fc8000f8ec0ff */
[----:B------:R-:W-:-:S03]  /*05d0*/  UISETP.NE.AND UP1, UPT, UR5, URZ, UPT ;  /* 0x000000ff0500728c */ /* 0x000fc6000bf25270 */
[----:B------:R-:W-:Y:S08]  /*05e0*/  BRA.U !UP0, `(.L_x_22) ;  /* 0x0000000108787547 */ /* 0x000ff0000b800000 */
[----:B------:R-:W1:Y:S01]  /*05f0*/  LDC.64 R10, c[0x0][0x380] ;  /* 0x0000e000ff0a7b82 */ /* 0x000e620000000a00 */
[----:B------:R-:W-:-:S07]  /*0600*/  IMAD.IADD R7, R2, 0x1, R3 ;  /* 0x0000000102077824 */ /* 0x000fce00078e0203 */
[----:B------:R-:W2:Y:S01]  /*0610*/  LDC.64 R4, c[0x0][0x388] ;  /* 0x0000e200ff047b82 */ /* 0x000ea20000000a00 */
[----:B-1----:R-:W-:-:S05]  /*0620*/  IMAD.WIDE R10, R7, 0x8, R10 ;  /* 0x00000008070a7825 */ /* 0x002fca00078e020a */
[----:B0-----:R-:W3:Y:S01]  /*0630*/  LDG.E.64 R12, desc[UR14][R10.64] ;  /* 0x0000000e0a0c7981 */ /* 0x001ee2000c1e1b00 */
[----:B--2---:R-:W-:-:S03]  /*0640*/  IMAD.WIDE.U32 R4, R3, 0x8, R4 ;  /* 0x0000000803047825 */ /* 0x004fc600078e0004 */
[----:B------:R-:W2:Y:S04]  /*0650*/  LDG.E.64 R16, desc[UR14][R10.64+0x8] ;  /* 0x0000080e0a107981 */ /* 0x000ea8000c1e1b00 */
[----:B------:R-:W3:Y:S04]  /*0660*/  LDG.E.64 R14, desc[UR14][R4.64] ;  /* 0x0000000e040e7981 */ /* 0x000ee8000c1e1b00 */
[----:B------:R-:W2:Y:S04]  /*0670*/  LDG.E.64 R18, desc[UR14][R4.64+0x8] ;  /* 0x0000080e04127981 */ /* 0x000ea8000c1e1b00 */
[----:B------:R-:W4:Y:S04]  /*0680*/  LDG.E.64 R20, desc[UR14][R10.64+0x10] ;  /* 0x0000100e0a147981 */ /* 0x000f28000c1e1b00 */
[----:B------:R-:W4:Y:S04]  /*0690*/  LDG.E.64 R22, desc[UR14][R4.64+0x10] ;  /* 0x0000100e04167981 */ /* 0x000f28000c1e1b00 */
[----:B------:R-:W5:Y:S04]  /*06a0*/  LDG.E.64 R6, desc[UR14][R10.64+0x18] ;  /* 0x0000180e0a067981 */ /* 0x000f68000c1e1b00 */
[----:B------:R-:W5:Y:S04]  /*06b0*/  LDG.E.64 R8, desc[UR14][R4.64+0x18] ;  /* 0x0000180e04087981 */ /* 0x000f68000c1e1b00 */
[----:B------:R-:W5:Y:S04]  /*06c0*/  LDG.E.64 R26, desc[UR14][R10.64+0x38] ;  /* 0x0000380e0a1a7981 */ /* 0x000f68000c1e1b00 */
[----:B------:R-:W5:Y:S01]  /*06d0*/  LDG.E.64 R28, desc[UR14][R4.64+0x38] ;  /* 0x0000380e041c7981 */ /* 0x000f62000c1e1b00 */
[----:B---3--:R-:W-:-:S03]  /*06e0*/  DFMA R24, R12, R14, R24 ;  /* 0x0000000e0c18722b */ /* 0x008fc60000000018 */
[----:B------:R-:W3:Y:S04]  /*06f0*/  LDG.E.64 R12, desc[UR14][R10.64+0x20] ;  /* 0x0000200e0a0c7981 */ /* 0x000ee8000c1e1b00 */
[----:B------:R-:W3:Y:S01]  /*0700*/  LDG.E.64 R14, desc[UR14][R4.64+0x20] ;  /* 0x0000200e040e7981 */ /* 0x000ee2000c1e1b00 */
[----:B--2---:R-:W-:-:S03]  /*0710*/  DFMA R24, R16, R18, R24 ;  /* 0x000000121018722b */ /* 0x004fc60000000018 */
[----:B------:R-:W2:Y:S04]  /*0720*/  LDG.E.64 R16, desc[UR14][R10.64+0x28] ;  /* 0x0000280e0a107981 */ /* 0x000ea8000c1e1b00 */
[----:B------:R-:W2:Y:S01]  /*0730*/  LDG.E.64 R18, desc[UR14][R4.64+0x28] ;  /* 0x0000280e04127981 */ /* 0x000ea2000c1e1b00 */
[----:B----4-:R-:W-:-:S03]  /*0740*/  DFMA R20, R20, R22, R24 ;  /* 0x000000161414722b */ /* 0x010fc60000000018 */
[----:B------:R-:W4:Y:S04]  /*0750*/  LDG.E.64 R22, desc[UR14][R10.64+0x30] ;  /* 0x0000300e0a167981 */ /* 0x000f28000c1e1b00 */
[----:B------:R-:W4:Y:S01]  /*0760*/  LDG.E.64 R24, desc[UR14][R4.64+0x30] ;  /* 0x0000300e04187981 */ /* 0x000f22000c1e1b00 */
[----:B-----5:R-:W-:Y:S01]  /*0770*/  DFMA R6, R6, R8, R20 ;  /* 0x000000080606722b */ /* 0x020fe20000000014 */
[----:B------:R-:W-:-:S07]  /*0780*/  IADD3 R3, PT, PT, R3, 0x8, RZ ;  /* 0x0000000803037810 */ /* 0x000fce0007ffe0ff */
[----:B---3--:R-:W-:-:S08]  /*0790*/  DFMA R6, R12, R14, R6 ;  /* 0x0000000e0c06722b */ /* 0x008fd00000000006 */
[----:B--2---:R-:W-:-:S08]  /*07a0*/  DFMA R6, R16, R18, R6 ;  /* 0x000000121006722b */ /* 0x004fd00000000006 */
[----:B----4-:R-:W-:-:S08]  /*07b0*/  DFMA R24, R22, R24, R6 ;  /* 0x000000181618722b */ /* 0x010fd00000000006 */
[----:B------:R-:W-:-:S11]  /*07c0*/  DFMA R24, R26, R28, R24 ;  /* 0x0000001c1a18722b */ /* 0x000fd60000000018 */
.L_x_22:
        /* <DEDUP_REMOVED lines=17> */
[----:B------:R-:W5:Y:S01]  /*08e0*/  LDG.E.64 R14, desc[UR14][R20.64+0x18] ;  /* 0x0000180e140e7981 */ /* 0x000f62000c1e1b00 */
[----:B------:R-:W-:Y:S01]  /*08f0*/  IADD3 R3, PT, PT, R3, 0x4, RZ ;  /* 0x0000000403037810 */ /* 0x000fe20007ffe0ff */
[----:B---3--:R-:W-:-:S08]  /*0900*/  DFMA R18, R18, R22, R24 ;  /* 0x000000161212722b */ /* 0x008fd00000000018 */
[----:B--2---:R-:W-:-:S08]  /*0910*/  DFMA R8, R8, R10, R18 ;  /* 0x0000000a0808722b */ /* 0x004fd00000000012 */
[----:B----4-:R-:W-:-:S08]  /*0920*/  DFMA R4, R4, R6, R8 ;  /* 0x000000060404722b */ /* 0x010fd00000000008 */
[----:B-----5:R-:W-:-:S11]  /*0930*/  DFMA R24, R12, R14, R4 ;  /* 0x0000000e0c18722b */ /* 0x020fd60000000004 */
.L_x_23:
[----:B------:R-:W-:Y:S05]  /*0940*/  BRA.U !UP1, `(.L_x_19) ;  /* 0x00000001094c7547 */ /* 0x000fea000b800000 */
[----:B------:R-:W1:Y:S01]  /*0950*/  LDC.64 R4, c[0x0][0x388] ;  /* 0x0000e200ff047b82 */ /* 0x000e620000000a00 */
[----:B------:R-:W-:Y:S01]  /*0960*/  IADD3 R9, PT, PT, R2, R3, RZ ;  /* 0x0000000302097210 */ /* 0x000fe20007ffe0ff */
[----:B------:R-:W-:-:S06]  /*0970*/  UIADD3 UR4, UPT, UPT, -UR4, URZ, URZ ;  /* 0x000000ff04047290 */ /* 0x000fcc000fffe1ff */
[----:B------:R-:W2:Y:S01]  /*0980*/  LDC.64 R6, c[0x0][0x380] ;  /* 0x0000e000ff067b82 */ /* 0x000ea20000000a00 */
[----:B-1----:R-:W-:-:S04]  /*0990*/  IMAD.WIDE.U32 R4, R3, 0x8, R4 ;  /* 0x0000000803047825 */ /* 0x002fc800078e0004 */
[----:B------:R-:W-:Y:S01]  /*09a0*/  IMAD.MOV.U32 R8, RZ, RZ, R4 ;  /* 0x000000ffff087224 */ /* 0x000fe200078e0004 */
[----:B------:R-:W-:-:S07]  /*09b0*/  MOV R11, R5 ;  /* 0x00000005000b7202 */ /* 0x000fce0000000f00 */
.L_x_24:
[----:B--2---:R-:W-:Y:S01]  /*09c0*/  IMAD.WIDE R2, R9, 0x8, R6 ;  /* 0x0000000809027825 */ /* 0x004fe200078e0206 */
[----:B------:R-:W-:-:S03]  /*09d0*/  MOV R4, R8 ;  /* 0x0000000800047202 */ /* 0x000fc60000000f00 */
[----:B------:R-:W-:Y:S02]  /*09e0*/  IMAD.MOV.U32 R5, RZ, RZ, R11 ;  /* 0x000000ffff057224 */ /* 0x000fe400078e000b */
[----:B0-----:R-:W2:Y:S04]  /*09f0*/  LDG.E.64 R2, desc[UR14][R2.64] ;  /* 0x0000000e02027981 */ /* 0x001ea8000c1e1b00 */
[----:B------:R-:W2:Y:S01]  /*0a00*/  LDG.E.64 R4, desc[UR14][R4.64] ;  /* 0x0000000e04047981 */ /* 0x000ea2000c1e1b00 */
[----:B------:R-:W-:Y:S01]  /*0a10*/  UIADD3 UR4, UPT, UPT, UR4, 0x1, URZ ;  /* 0x0000000104047890 */ /* 0x000fe2000fffe0ff */
[----:B------:R-:W-:Y:S02]  /*0a20*/  IADD3 R8, P0, PT, R8, 0x8, RZ ;  /* 0x0000000808087810 */ /* 0x000fe40007f1e0ff */
[----:B------:R-:W-:Y:S01]  /*0a30*/  IADD3 R9, PT, PT, R9, 0x1, RZ ;  /* 0x0000000109097810 */ /* 0x000fe20007ffe0ff */
[----:B------:R-:W-:Y:S01]  /*0a40*/  UISETP.NE.AND UP0, UPT, UR4, URZ, UPT ;  /* 0x000000ff0400728c */ /* 0x000fe2000bf05270 */
[----:B------:R-:W-:Y:S01]  /*0a50*/  IADD3.X R11, PT, PT, RZ, R11, RZ, P0, !PT ;  /* 0x0000000bff0b7210 */ /* 0x000fe200007fe4ff */
[----:B--2---:R-:W-:-:S07]  /*0a60*/  DFMA R24, R2, R4, R24 ;  /* 0x000000040218722b */ /* 0x004fce0000000018 */
[----:B------:R-:W-:Y:S05]  /*0a70*/  BRA.U UP0, `(.L_x_24) ;  /* 0xfffffffd00d07547 */ /* 0x000fea000b83ffff */
.L_x_19:
[----:B------:R-:W1:Y:S02]  /*0a80*/  LDC.64 R2, c[0x0][0x390] ;  /* 0x0000e400ff027b82 */ /* 0x000e640000000a00 */
[----:B-1----:R-:W-:-:S05]  /*0a90*/  IMAD.WIDE R2, R0, 0x8, R2 ;  /* 0x0000000800027825 */ /* 0x002fca00078e0202 */
[----:B0-----:R-:W-:Y:S01]  /*0aa0*/  STG.E.64 desc[UR14][R2.64], R24 ;  /* 0x0000001802007986 */ /* 0x001fe2000c101b0e */
[----:B------:R-:W-:Y:S05]  /*0ab0*/  EXIT ;  /* 0x000000000000794d */ /* 0x000fea0003800000 */
.L_x_25:
        /* <DEDUP_REMOVED lines=12> */
.L_x_29:


//--------------------- .nv.shared._Z9poissonAxPdS_i --------------------------
	.section	.nv.shared._Z9poissonAxPdS_i,"aw",@nobits
	.sectionflags	@""
	.align	16
	.zero		1024


//--------------------- .nv.shared.reserved.0     --------------------------
	.section	.nv.shared.reserved.0,"aw",@nobits
	.weak		__nv_reservedSMEM_offset_0_alias
	.size		__nv_reservedSMEM_offset_0_alias, 0, 64
	.other		__nv_reservedSMEM_offset_0_alias,@"STO_CUDA_RESERVED_SHARED STV_DEFAULT"
__nv_reservedSMEM_offset_0_alias:
	.zero		0
	.zero		64


//--------------------- .nv.shared._Z3dotPdS_S_i  --------------------------
	.section	.nv.shared._Z3dotPdS_S_i,"aw",@nobits
	.sectionflags	@""
	.align	16
	.zero		1024


//--------------------- .nv.shared._Z9vecAddSubPdS_S_di --------------------------
	.section	.nv.shared._Z9vecAddSubPdS_S_di,"aw",@nobits
	.sectionflags	@""
	.align	16
	.zero		1024


//--------------------- .nv.shared._Z6matVecPdS_S_i --------------------------
	.section	.nv.shared._Z6matVecPdS_S_i,"aw",@nobits
	.sectionflags	@""
	.align	16
	.zero		1024


//--------------------- .nv.constant0._Z9poissonAxPdS_i --------------------------
	.section	.nv.constant0._Z9poissonAxPdS_i,"a",@progbits
	.sectionflags	@""
	.align	4
.nv.constant0._Z9poissonAxPdS_i:
	.zero		916


//--------------------- .nv.constant0._Z3dotPdS_S_i --------------------------
	.section	.nv.constant0._Z3dotPdS_S_i,"a",@progbits
	.sectionflags	@""
	.align	4
.nv.constant0._Z3dotPdS_S_i:
	.zero		924


//--------------------- .nv.constant0._Z9vecAddSubPdS_S_di --------------------------
	.section	.nv.constant0._Z9vecAddSubPdS_S_di,"a",@progbits
	.sectionflags	@""
	.align	4
.nv.constant0._Z9vecAddSubPdS_S_di:
	.zero		932


//--------------------- .nv.constant0._Z6matVecPdS_S_i --------------------------
	.section	.nv.constant0._Z6matVecPdS_S_i,"a",@progbits
	.sectionflags	@""
	.align	4
.nv.constant0._Z6matVecPdS_S_i:
	.zero		924


//--------------------- SYMBOLS --------------------------

	.type		.nv.reservedSmem.offset0,@object
	.size		.nv.reservedSmem.offset0,0x4
	.type		.nv.reservedSmem.cap,@object
	.size		.nv.reservedSmem.cap,0x4
